//
// Generated by NVIDIA NVVM Compiler
//
// Compiler Build ID: CL-36424714
// Cuda compilation tools, release 13.0, V13.0.88
// Based on NVVM 20.0.0
//

.version 9.0
.target sm_100
.address_size 64

	// .globl	fused_decode_attention_f32
.extern .shared .align 16 .b8 shared[];

.visible .entry fused_decode_attention_f32(
	.param .u64 .ptr .align 1 fused_decode_attention_f32_param_0,
	.param .u64 .ptr .align 1 fused_decode_attention_f32_param_1,
	.param .u64 .ptr .align 1 fused_decode_attention_f32_param_2,
	.param .u64 .ptr .align 1 fused_decode_attention_f32_param_3,
	.param .f32 fused_decode_attention_f32_param_4,
	.param .u32 fused_decode_attention_f32_param_5,
	.param .u32 fused_decode_attention_f32_param_6,
	.param .u32 fused_decode_attention_f32_param_7,
	.param .u32 fused_decode_attention_f32_param_8
)
{
	.reg .pred 	%p<37>;
	.reg .b32 	%r<177>;
	.reg .b32 	%f<228>;
	.reg .b64 	%rd<94>;

	ld.param.u64 	%rd9, [fused_decode_attention_f32_param_0];
	ld.param.u64 	%rd8, [fused_decode_attention_f32_param_1];
	ld.param.u64 	%rd10, [fused_decode_attention_f32_param_2];
	ld.param.u64 	%rd11, [fused_decode_attention_f32_param_3];
	ld.param.f32 	%f39, [fused_decode_attention_f32_param_4];
	ld.param.u32 	%r87, [fused_decode_attention_f32_param_5];
	ld.param.u32 	%r89, [fused_decode_attention_f32_param_6];
	ld.param.u32 	%r90, [fused_decode_attention_f32_param_7];
	ld.param.u32 	%r88, [fused_decode_attention_f32_param_8];
	cvta.to.global.u64 	%rd1, %rd10;
	cvta.to.global.u64 	%rd2, %rd11;
	cvta.to.global.u64 	%rd3, %rd9;
	mov.u32 	%r1, %ctaid.x;
	mov.u32 	%r162, %tid.x;
	mul.lo.s32 	%r91, %r90, %r1;
	div.s32 	%r92, %r91, %r89;
	mul.lo.s32 	%r3, %r88, %r90;
	mul.lo.s32 	%r93, %r92, %r88;
	cvt.s64.s32 	%rd4, %r93;
	setp.ge.s32 	%p1, %r162, %r88;
	@%p1 bra 	$L__BB0_3;
	mul.lo.s32 	%r4, %r88, %r1;
	mov.u32 	%r5, %ntid.x;
	cvta.to.global.u64 	%rd5, %rd8;
	mov.u32 	%r151, %r162;
$L__BB0_2:
	add.s32 	%r94, %r151, %r4;
	mul.wide.s32 	%rd12, %r94, 4;
	add.s64 	%rd13, %rd5, %rd12;
	ld.global.nc.f32 	%f40, [%rd13];
	shl.b32 	%r95, %r151, 2;
	mov.u32 	%r96, shared;
	add.s32 	%r97, %r96, %r95;
	st.shared.f32 	[%r97], %f40;
	add.s32 	%r151, %r151, %r5;
	setp.lt.s32 	%p2, %r151, %r88;
	@%p2 bra 	$L__BB0_2;
$L__BB0_3:
	shl.b32 	%r98, %r88, 2;
	mov.u32 	%r99, shared;
	add.s32 	%r8, %r99, %r98;
	bar.sync 	0;
	setp.ge.s32 	%p3, %r162, %r87;
	mov.f32 	%f217, 0fFF800000;
	@%p3 bra 	$L__BB0_22;
	setp.lt.s32 	%p4, %r88, 1;
	mov.u32 	%r9, %ntid.x;
	@%p4 bra 	$L__BB0_20;
	and.b32  	%r10, %r88, 15;
	add.s32 	%r11, %r10, -1;
	and.b32  	%r12, %r88, 7;
	add.s32 	%r13, %r12, -1;
	and.b32  	%r14, %r88, 2147483632;
	and.b32  	%r15, %r88, 3;
	mov.f32 	%f217, 0fFF800000;
	mov.u32 	%r152, %r162;
$L__BB0_6:
	setp.lt.u32 	%p6, %r88, 16;
	mul.lo.s32 	%r103, %r152, %r3;
	cvt.s64.s32 	%rd14, %r103;
	add.s64 	%rd6, %rd14, %rd4;
	mov.f32 	%f215, 0f00000000;
	mov.b32 	%r155, 0;
	@%p6 bra 	$L__BB0_9;
	mov.f32 	%f215, 0f00000000;
	mov.b32 	%r153, 0;
$L__BB0_8:
	.pragma "nounroll";
	shl.b32 	%r105, %r153, 2;
	mov.u32 	%r106, shared;
	add.s32 	%r107, %r106, %r105;
	ld.shared.v4.f32 	{%f47, %f48, %f49, %f50}, [%r107];
	cvt.u64.u32 	%rd15, %r153;
	add.s64 	%rd16, %rd6, %rd15;
	shl.b64 	%rd17, %rd16, 2;
	add.s64 	%rd18, %rd1, %rd17;
	ld.global.nc.f32 	%f51, [%rd18];
	fma.rn.f32 	%f52, %f47, %f51, %f215;
	ld.global.nc.f32 	%f53, [%rd18+4];
	fma.rn.f32 	%f54, %f48, %f53, %f52;
	ld.global.nc.f32 	%f55, [%rd18+8];
	fma.rn.f32 	%f56, %f49, %f55, %f54;
	ld.global.nc.f32 	%f57, [%rd18+12];
	fma.rn.f32 	%f58, %f50, %f57, %f56;
	ld.shared.v4.f32 	{%f59, %f60, %f61, %f62}, [%r107+16];
	ld.global.nc.f32 	%f63, [%rd18+16];
	fma.rn.f32 	%f64, %f59, %f63, %f58;
	ld.global.nc.f32 	%f65, [%rd18+20];
	fma.rn.f32 	%f66, %f60, %f65, %f64;
	ld.global.nc.f32 	%f67, [%rd18+24];
	fma.rn.f32 	%f68, %f61, %f67, %f66;
	ld.global.nc.f32 	%f69, [%rd18+28];
	fma.rn.f32 	%f70, %f62, %f69, %f68;
	ld.shared.v4.f32 	{%f71, %f72, %f73, %f74}, [%r107+32];
	ld.global.nc.f32 	%f75, [%rd18+32];
	fma.rn.f32 	%f76, %f71, %f75, %f70;
	ld.global.nc.f32 	%f77, [%rd18+36];
	fma.rn.f32 	%f78, %f72, %f77, %f76;
	ld.global.nc.f32 	%f79, [%rd18+40];
	fma.rn.f32 	%f80, %f73, %f79, %f78;
	ld.global.nc.f32 	%f81, [%rd18+44];
	fma.rn.f32 	%f82, %f74, %f81, %f80;
	ld.shared.v4.f32 	{%f83, %f84, %f85, %f86}, [%r107+48];
	ld.global.nc.f32 	%f87, [%rd18+48];
	fma.rn.f32 	%f88, %f83, %f87, %f82;
	ld.global.nc.f32 	%f89, [%rd18+52];
	fma.rn.f32 	%f90, %f84, %f89, %f88;
	ld.global.nc.f32 	%f91, [%rd18+56];
	fma.rn.f32 	%f92, %f85, %f91, %f90;
	ld.global.nc.f32 	%f93, [%rd18+60];
	fma.rn.f32 	%f215, %f86, %f93, %f92;
	add.s32 	%r153, %r153, 16;
	setp.ne.s32 	%p7, %r153, %r14;
	mov.u32 	%r155, %r14;
	@%p7 bra 	$L__BB0_8;
$L__BB0_9:
	setp.eq.s32 	%p8, %r10, 0;
	@%p8 bra 	$L__BB0_19;
	setp.lt.u32 	%p9, %r11, 7;
	@%p9 bra 	$L__BB0_12;
	shl.b32 	%r108, %r155, 2;
	mov.u32 	%r109, shared;
	add.s32 	%r110, %r109, %r108;
	ld.shared.f32 	%f95, [%r110];
	cvt.u64.u32 	%rd19, %r155;
	add.s64 	%rd20, %rd6, %rd19;
	shl.b64 	%rd21, %rd20, 2;
	add.s64 	%rd22, %rd1, %rd21;
	ld.global.nc.f32 	%f96, [%rd22];
	fma.rn.f32 	%f97, %f95, %f96, %f215;
	ld.shared.f32 	%f98, [%r110+4];
	ld.global.nc.f32 	%f99, [%rd22+4];
	fma.rn.f32 	%f100, %f98, %f99, %f97;
	ld.shared.f32 	%f101, [%r110+8];
	ld.global.nc.f32 	%f102, [%rd22+8];
	fma.rn.f32 	%f103, %f101, %f102, %f100;
	ld.shared.f32 	%f104, [%r110+12];
	ld.global.nc.f32 	%f105, [%rd22+12];
	fma.rn.f32 	%f106, %f104, %f105, %f103;
	ld.shared.f32 	%f107, [%r110+16];
	ld.global.nc.f32 	%f108, [%rd22+16];
	fma.rn.f32 	%f109, %f107, %f108, %f106;
	ld.shared.f32 	%f110, [%r110+20];
	ld.global.nc.f32 	%f111, [%rd22+20];
	fma.rn.f32 	%f112, %f110, %f111, %f109;
	ld.shared.f32 	%f113, [%r110+24];
	ld.global.nc.f32 	%f114, [%rd22+24];
	fma.rn.f32 	%f115, %f113, %f114, %f112;
	ld.shared.f32 	%f116, [%r110+28];
	ld.global.nc.f32 	%f117, [%rd22+28];
	fma.rn.f32 	%f215, %f116, %f117, %f115;
	add.s32 	%r155, %r155, 8;
$L__BB0_12:
	setp.eq.s32 	%p10, %r12, 0;
	@%p10 bra 	$L__BB0_19;
	setp.lt.u32 	%p11, %r13, 3;
	@%p11 bra 	$L__BB0_15;
	shl.b32 	%r111, %r155, 2;
	mov.u32 	%r112, shared;
	add.s32 	%r113, %r112, %r111;
	ld.shared.f32 	%f119, [%r113];
	cvt.u64.u32 	%rd23, %r155;
	add.s64 	%rd24, %rd6, %rd23;
	shl.b64 	%rd25, %rd24, 2;
	add.s64 	%rd26, %rd1, %rd25;
	ld.global.nc.f32 	%f120, [%rd26];
	fma.rn.f32 	%f121, %f119, %f120, %f215;
	ld.shared.f32 	%f122, [%r113+4];
	ld.global.nc.f32 	%f123, [%rd26+4];
	fma.rn.f32 	%f124, %f122, %f123, %f121;
	ld.shared.f32 	%f125, [%r113+8];
	ld.global.nc.f32 	%f126, [%rd26+8];
	fma.rn.f32 	%f127, %f125, %f126, %f124;
	ld.shared.f32 	%f128, [%r113+12];
	ld.global.nc.f32 	%f129, [%rd26+12];
	fma.rn.f32 	%f215, %f128, %f129, %f127;
	add.s32 	%r155, %r155, 4;
$L__BB0_15:
	setp.eq.s32 	%p12, %r15, 0;
	@%p12 bra 	$L__BB0_19;
	setp.eq.s32 	%p13, %r15, 1;
	shl.b32 	%r114, %r155, 2;
	mov.u32 	%r115, shared;
	add.s32 	%r24, %r115, %r114;
	ld.shared.f32 	%f130, [%r24];
	cvt.u64.u32 	%rd27, %r155;
	add.s64 	%rd28, %rd6, %rd27;
	shl.b64 	%rd29, %rd28, 2;
	add.s64 	%rd7, %rd1, %rd29;
	ld.global.nc.f32 	%f131, [%rd7];
	fma.rn.f32 	%f215, %f130, %f131, %f215;
	@%p13 bra 	$L__BB0_19;
	setp.eq.s32 	%p14, %r15, 2;
	ld.shared.f32 	%f132, [%r24+4];
	ld.global.nc.f32 	%f133, [%rd7+4];
	fma.rn.f32 	%f215, %f132, %f133, %f215;
	@%p14 bra 	$L__BB0_19;
	ld.shared.f32 	%f134, [%r24+8];
	ld.global.nc.f32 	%f135, [%rd7+8];
	fma.rn.f32 	%f215, %f134, %f135, %f215;
$L__BB0_19:
	mul.f32 	%f136, %f39, %f215;
	shl.b32 	%r116, %r152, 2;
	add.s32 	%r117, %r8, %r116;
	st.shared.f32 	[%r117], %f136;
	max.f32 	%f217, %f217, %f136;
	add.s32 	%r152, %r152, %r9;
	setp.lt.s32 	%p15, %r152, %r87;
	@%p15 bra 	$L__BB0_6;
	bra.uni 	$L__BB0_22;
$L__BB0_20:
	mul.f32 	%f17, %f39, 0f00000000;
	mov.f32 	%f217, 0fFF800000;
	mov.u32 	%r157, %r162;
$L__BB0_21:
	shl.b32 	%r100, %r157, 2;
	add.s32 	%r101, %r8, %r100;
	st.shared.f32 	[%r101], %f17;
	max.f32 	%f217, %f217, %f17;
	add.s32 	%r157, %r157, %r9;
	setp.lt.s32 	%p5, %r157, %r87;
	@%p5 bra 	$L__BB0_21;
$L__BB0_22:
	shl.b32 	%r118, %r87, 2;
	add.s32 	%r28, %r8, %r118;
	shl.b32 	%r119, %r162, 2;
	add.s32 	%r29, %r28, %r119;
	st.shared.f32 	[%r29], %f217;
	bar.sync 	0;
	mov.u32 	%r30, %ntid.x;
	setp.lt.u32 	%p16, %r30, 2;
	@%p16 bra 	$L__BB0_27;
	mov.u32 	%r158, %r30;
$L__BB0_24:
	shr.u32 	%r32, %r158, 1;
	setp.ge.u32 	%p17, %r162, %r32;
	@%p17 bra 	$L__BB0_26;
	ld.shared.f32 	%f137, [%r29];
	shl.b32 	%r120, %r32, 2;
	add.s32 	%r121, %r29, %r120;
	ld.shared.f32 	%f138, [%r121];
	max.f32 	%f139, %f137, %f138;
	st.shared.f32 	[%r29], %f139;
$L__BB0_26:
	bar.sync 	0;
	setp.gt.u32 	%p18, %r158, 3;
	mov.u32 	%r158, %r32;
	@%p18 bra 	$L__BB0_24;
$L__BB0_27:
	setp.ge.s32 	%p19, %r162, %r87;
	ld.shared.f32 	%f21, [%r28];
	bar.sync 	0;
	mov.f32 	%f219, 0f00000000;
	@%p19 bra 	$L__BB0_30;
	mov.f32 	%f219, 0f00000000;
	mov.u32 	%r159, %r162;
$L__BB0_29:
	shl.b32 	%r122, %r159, 2;
	add.s32 	%r123, %r8, %r122;
	ld.shared.f32 	%f142, [%r123];
	sub.f32 	%f143, %f142, %f21;
	fma.rn.f32 	%f144, %f143, 0f3BBB989D, 0f3F000000;
	cvt.sat.f32.f32 	%f145, %f144;
	mov.f32 	%f146, 0f4B400001;
	mov.f32 	%f147, 0f437C0000;
	fma.rm.f32 	%f148, %f145, %f147, %f146;
	add.f32 	%f149, %f148, 0fCB40007F;
	neg.f32 	%f150, %f149;
	fma.rn.f32 	%f151, %f143, 0f3FB8AA3B, %f150;
	fma.rn.f32 	%f152, %f143, 0f32A57060, %f151;
	mov.b32 	%r124, %f148;
	shl.b32 	%r125, %r124, 23;
	mov.b32 	%f153, %r125;
	ex2.approx.ftz.f32 	%f154, %f152;
	mul.f32 	%f155, %f154, %f153;
	st.shared.f32 	[%r123], %f155;
	add.f32 	%f219, %f219, %f155;
	add.s32 	%r159, %r159, %r30;
	setp.lt.s32 	%p20, %r159, %r87;
	@%p20 bra 	$L__BB0_29;
$L__BB0_30:
	setp.lt.u32 	%p21, %r30, 2;
	st.shared.f32 	[%r29], %f219;
	bar.sync 	0;
	@%p21 bra 	$L__BB0_35;
	mov.u32 	%r160, %r30;
$L__BB0_32:
	shr.u32 	%r36, %r160, 1;
	setp.ge.u32 	%p22, %r162, %r36;
	@%p22 bra 	$L__BB0_34;
	shl.b32 	%r126, %r36, 2;
	add.s32 	%r127, %r29, %r126;
	ld.shared.f32 	%f156, [%r127];
	ld.shared.f32 	%f157, [%r29];
	add.f32 	%f158, %f156, %f157;
	st.shared.f32 	[%r29], %f158;
$L__BB0_34:
	bar.sync 	0;
	setp.gt.u32 	%p23, %r160, 3;
	mov.u32 	%r160, %r36;
	@%p23 bra 	$L__BB0_32;
$L__BB0_35:
	setp.ge.s32 	%p24, %r162, %r87;
	ld.shared.f32 	%f25, [%r28];
	bar.sync 	0;
	@%p24 bra 	$L__BB0_38;
	rcp.rn.f32 	%f26, %f25;
	mov.u32 	%r161, %r162;
$L__BB0_37:
	shl.b32 	%r128, %r161, 2;
	add.s32 	%r129, %r8, %r128;
	ld.shared.f32 	%f159, [%r129];
	mul.f32 	%f160, %f26, %f159;
	st.shared.f32 	[%r129], %f160;
	add.s32 	%r161, %r161, %r30;
	setp.lt.s32 	%p25, %r161, %r87;
	@%p25 bra 	$L__BB0_37;
$L__BB0_38:
	setp.ge.s32 	%p26, %r162, %r88;
	bar.sync 	0;
	@%p26 bra 	$L__BB0_54;
	setp.gt.s32 	%p27, %r87, 0;
	mul.lo.s32 	%r39, %r88, %r1;
	@%p27 bra 	$L__BB0_40;
	bra.uni 	$L__BB0_53;
$L__BB0_40:
	and.b32  	%r40, %r87, 7;
	add.s32 	%r41, %r40, -1;
	and.b32  	%r42, %r87, 3;
	and.b32  	%r43, %r87, 2147483640;
	and.b32  	%r44, %r87, 1;
	neg.s32 	%r45, %r43;
	shl.b32 	%r46, %r3, 3;
	shl.b32 	%r47, %r3, 2;
	mul.lo.s32 	%r48, %r3, 5;
	mul.lo.s32 	%r49, %r3, 6;
	shl.b32 	%r132, %r88, 2;
	mov.u32 	%r133, shared;
	add.s32 	%r134, %r132, %r133;
	add.s32 	%r50, %r134, 16;
$L__BB0_41:
	setp.lt.u32 	%p29, %r87, 8;
	mov.f32 	%f227, 0f00000000;
	mov.b32 	%r174, 0;
	@%p29 bra 	$L__BB0_44;
	add.s32 	%r171, %r3, %r162;
	shl.b32 	%r136, %r3, 1;
	add.s32 	%r170, %r136, %r162;
	mad.lo.s32 	%r169, %r3, 3, %r162;
	add.s32 	%r168, %r47, %r162;
	add.s32 	%r167, %r48, %r162;
	add.s32 	%r166, %r49, %r162;
	mad.lo.s32 	%r165, %r3, 7, %r162;
	mov.f32 	%f227, 0f00000000;
	mov.u32 	%r163, %r50;
	mov.u32 	%r164, %r162;
	mov.u32 	%r172, %r45;
$L__BB0_43:
	.pragma "nounroll";
	ld.shared.f32 	%f164, [%r163+-16];
	cvt.s64.s32 	%rd32, %r164;
	add.s64 	%rd33, %rd32, %rd4;
	shl.b64 	%rd34, %rd33, 2;
	add.s64 	%rd35, %rd2, %rd34;
	ld.global.nc.f32 	%f165, [%rd35];
	fma.rn.f32 	%f166, %f164, %f165, %f227;
	ld.shared.f32 	%f167, [%r163+-12];
	cvt.s64.s32 	%rd36, %r171;
	add.s64 	%rd37, %rd36, %rd4;
	shl.b64 	%rd38, %rd37, 2;
	add.s64 	%rd39, %rd2, %rd38;
	ld.global.nc.f32 	%f168, [%rd39];
	fma.rn.f32 	%f169, %f167, %f168, %f166;
	ld.shared.f32 	%f170, [%r163+-8];
	cvt.s64.s32 	%rd40, %r170;
	add.s64 	%rd41, %rd40, %rd4;
	shl.b64 	%rd42, %rd41, 2;
	add.s64 	%rd43, %rd2, %rd42;
	ld.global.nc.f32 	%f171, [%rd43];
	fma.rn.f32 	%f172, %f170, %f171, %f169;
	ld.shared.f32 	%f173, [%r163+-4];
	cvt.s64.s32 	%rd44, %r169;
	add.s64 	%rd45, %rd44, %rd4;
	shl.b64 	%rd46, %rd45, 2;
	add.s64 	%rd47, %rd2, %rd46;
	ld.global.nc.f32 	%f174, [%rd47];
	fma.rn.f32 	%f175, %f173, %f174, %f172;
	ld.shared.f32 	%f176, [%r163];
	cvt.s64.s32 	%rd48, %r168;
	add.s64 	%rd49, %rd48, %rd4;
	shl.b64 	%rd50, %rd49, 2;
	add.s64 	%rd51, %rd2, %rd50;
	ld.global.nc.f32 	%f177, [%rd51];
	fma.rn.f32 	%f178, %f176, %f177, %f175;
	ld.shared.f32 	%f179, [%r163+4];
	cvt.s64.s32 	%rd52, %r167;
	add.s64 	%rd53, %rd52, %rd4;
	shl.b64 	%rd54, %rd53, 2;
	add.s64 	%rd55, %rd2, %rd54;
	ld.global.nc.f32 	%f180, [%rd55];
	fma.rn.f32 	%f181, %f179, %f180, %f178;
	ld.shared.f32 	%f182, [%r163+8];
	cvt.s64.s32 	%rd56, %r166;
	add.s64 	%rd57, %rd56, %rd4;
	shl.b64 	%rd58, %rd57, 2;
	add.s64 	%rd59, %rd2, %rd58;
	ld.global.nc.f32 	%f183, [%rd59];
	fma.rn.f32 	%f184, %f182, %f183, %f181;
	ld.shared.f32 	%f185, [%r163+12];
	cvt.s64.s32 	%rd60, %r165;
	add.s64 	%rd61, %rd60, %rd4;
	shl.b64 	%rd62, %rd61, 2;
	add.s64 	%rd63, %rd2, %rd62;
	ld.global.nc.f32 	%f186, [%rd63];
	fma.rn.f32 	%f227, %f185, %f186, %f184;
	add.s32 	%r172, %r172, 8;
	add.s32 	%r171, %r171, %r46;
	add.s32 	%r170, %r170, %r46;
	add.s32 	%r169, %r169, %r46;
	add.s32 	%r168, %r168, %r46;
	add.s32 	%r167, %r167, %r46;
	add.s32 	%r166, %r166, %r46;
	add.s32 	%r165, %r165, %r46;
	add.s32 	%r164, %r164, %r46;
	add.s32 	%r163, %r163, 32;
	setp.ne.s32 	%p30, %r172, 0;
	mov.u32 	%r174, %r43;
	@%p30 bra 	$L__BB0_43;
$L__BB0_44:
	setp.eq.s32 	%p31, %r40, 0;
	@%p31 bra 	$L__BB0_52;
	setp.lt.u32 	%p32, %r41, 3;
	@%p32 bra 	$L__BB0_47;
	shl.b32 	%r137, %r174, 2;
	add.s32 	%r138, %r8, %r137;
	ld.shared.f32 	%f188, [%r138];
	mad.lo.s32 	%r139, %r174, %r3, %r162;
	cvt.s64.s32 	%rd64, %r139;
	add.s64 	%rd65, %rd64, %rd4;
	shl.b64 	%rd66, %rd65, 2;
	add.s64 	%rd67, %rd2, %rd66;
	ld.global.nc.f32 	%f189, [%rd67];
	fma.rn.f32 	%f190, %f188, %f189, %f227;
	ld.shared.f32 	%f191, [%r138+4];
	add.s32 	%r140, %r139, %r3;
	cvt.s64.s32 	%rd68, %r140;
	add.s64 	%rd69, %rd68, %rd4;
	shl.b64 	%rd70, %rd69, 2;
	add.s64 	%rd71, %rd2, %rd70;
	ld.global.nc.f32 	%f192, [%rd71];
	fma.rn.f32 	%f193, %f191, %f192, %f190;
	ld.shared.f32 	%f194, [%r138+8];
	add.s32 	%r141, %r140, %r3;
	cvt.s64.s32 	%rd72, %r141;
	add.s64 	%rd73, %rd72, %rd4;
	shl.b64 	%rd74, %rd73, 2;
	add.s64 	%rd75, %rd2, %rd74;
	ld.global.nc.f32 	%f195, [%rd75];
	fma.rn.f32 	%f196, %f194, %f195, %f193;
	ld.shared.f32 	%f197, [%r138+12];
	add.s32 	%r142, %r141, %r3;
	cvt.s64.s32 	%rd76, %r142;
	add.s64 	%rd77, %rd76, %rd4;
	shl.b64 	%rd78, %rd77, 2;
	add.s64 	%rd79, %rd2, %rd78;
	ld.global.nc.f32 	%f198, [%rd79];
	fma.rn.f32 	%f227, %f197, %f198, %f196;
	add.s32 	%r174, %r174, 4;
$L__BB0_47:
	setp.eq.s32 	%p33, %r42, 0;
	@%p33 bra 	$L__BB0_52;
	setp.eq.s32 	%p34, %r42, 1;
	@%p34 bra 	$L__BB0_50;
	shl.b32 	%r143, %r174, 2;
	add.s32 	%r144, %r8, %r143;
	ld.shared.f32 	%f200, [%r144];
	mad.lo.s32 	%r145, %r174, %r3, %r162;
	cvt.s64.s32 	%rd80, %r145;
	add.s64 	%rd81, %rd80, %rd4;
	shl.b64 	%rd82, %rd81, 2;
	add.s64 	%rd83, %rd2, %rd82;
	ld.global.nc.f32 	%f201, [%rd83];
	fma.rn.f32 	%f202, %f200, %f201, %f227;
	ld.shared.f32 	%f203, [%r144+4];
	add.s32 	%r146, %r145, %r3;
	cvt.s64.s32 	%rd84, %r146;
	add.s64 	%rd85, %rd84, %rd4;
	shl.b64 	%rd86, %rd85, 2;
	add.s64 	%rd87, %rd2, %rd86;
	ld.global.nc.f32 	%f204, [%rd87];
	fma.rn.f32 	%f227, %f203, %f204, %f202;
	add.s32 	%r174, %r174, 2;
$L__BB0_50:
	setp.eq.s32 	%p35, %r44, 0;
	@%p35 bra 	$L__BB0_52;
	shl.b32 	%r147, %r174, 2;
	add.s32 	%r148, %r8, %r147;
	ld.shared.f32 	%f205, [%r148];
	mad.lo.s32 	%r149, %r174, %r3, %r162;
	cvt.s64.s32 	%rd88, %r149;
	add.s64 	%rd89, %rd88, %rd4;
	shl.b64 	%rd90, %rd89, 2;
	add.s64 	%rd91, %rd2, %rd90;
	ld.global.nc.f32 	%f206, [%rd91];
	fma.rn.f32 	%f227, %f205, %f206, %f227;
$L__BB0_52:
	add.s32 	%r150, %r162, %r39;
	mul.wide.s32 	%rd92, %r150, 4;
	add.s64 	%rd93, %rd3, %rd92;
	st.global.f32 	[%rd93], %f227;
	add.s32 	%r162, %r162, %r30;
	setp.lt.s32 	%p36, %r162, %r88;
	@%p36 bra 	$L__BB0_41;
	bra.uni 	$L__BB0_54;
$L__BB0_53:
	add.s32 	%r130, %r162, %r39;
	mul.wide.s32 	%rd30, %r130, 4;
	add.s64 	%rd31, %rd3, %rd30;
	mov.b32 	%r131, 0;
	st.global.u32 	[%rd31], %r131;
	add.s32 	%r162, %r162, %r30;
	setp.lt.s32 	%p28, %r162, %r88;
	@%p28 bra 	$L__BB0_53;
$L__BB0_54:
	ret;

}


// ===== COMPILED SASS (sm_100) =====

	.target	sm_100

	.elftype	@"ET_EXEC"


//--------------------- .note.nv.tkinfo           --------------------------
	.section	.note.nv.tkinfo,"",@"SHT_NOTE"
	.sectionflags	@"SHF_NOTE_NV_TKINFO"
	.tkinfo
        /*0018*/ 	.word	0x00000002
        /*0030*/ 	.string	""
        /*0030*/ 	.string	"ptxas"
        /*0030*/ 	.string	"Cuda compilation tools, release 13.0, V13.0.88"
        /*0030*/ 	.string	"Build cuda_13.0.r13.0/compiler.36424714_0"
        /*0030*/ 	.string	"-arch sm_100 -m 64 "



//--------------------- .note.nv.cuinfo           --------------------------
	.section	.note.nv.cuinfo,"",@"SHT_NOTE"
	.sectionflags	@"SHF_NOTE_NV_CUINFO"
        /*0018*/ 	.short	0x0002
        /*001a*/ 	.short	0x0064
        /*001c*/ 	.short	0x0082
	.zero		2


//--------------------- .nv.info                  --------------------------
	.section	.nv.info,"",@"SHT_CUDA_INFO"
	.align	4


	//----- nvinfo : EIATTR_REGCOUNT
	.align		4
        /*0000*/ 	.byte	0x04, 0x2f
        /*0002*/ 	.short	(.L_1 - .L_0)
	.align		4
.L_0:
        /*0004*/ 	.word	index@(fused_decode_attention_f32)
        /*0008*/ 	.word	0x00000020


	//----- nvinfo : EIATTR_FRAME_SIZE
	.align		4
.L_1:
        /*000c*/ 	.byte	0x04, 0x11
        /*000e*/ 	.short	(.L_3 - .L_2)
	.align		4
.L_2:
        /*0010*/ 	.word	index@($__internal_0_$__cuda_sm20_rcp_rn_f32_slowpath)
        /*0014*/ 	.word	0x00000000


	//----- nvinfo : EIATTR_FRAME_SIZE
	.align		4
.L_3:
        /*0018*/ 	.byte	0x04, 0x11
        /*001a*/ 	.short	(.L_5 - .L_4)
	.align		4
.L_4:
        /*001c*/ 	.word	index@(fused_decode_attention_f32)
        /*0020*/ 	.word	0x00000000


	//----- nvinfo : EIATTR_MIN_STACK_SIZE
	.align		4
.L_5:
        /*0024*/ 	.byte	0x04, 0x12
        /*0026*/ 	.short	(.L_7 - .L_6)
	.align		4
.L_6:
        /*0028*/ 	.word	index@(fused_decode_attention_f32)
        /*002c*/ 	.word	0x00000000
.L_7:


//--------------------- .nv.compat                --------------------------
	.section	.nv.compat,"",@"SHT_CUDA_COMPAT_INFO"
	.align	4
        /*0000*/ 	.byte	0x02, 0x09, 0x00, 0x00, 0x02, 0x02, 0x01, 0x00, 0x02, 0x05, 0x05, 0x00, 0x03, 0x07, 0x01, 0x01
        /*0010*/ 	.byte	0x02, 0x03, 0x00, 0x00, 0x02, 0x06, 0x01, 0x00, 0x04, 0x0b, 0x08, 0x00, 0x09, 0x00, 0x00, 0x00
        /*0020*/ 	.byte	0x00, 0x00, 0x00, 0x00


//--------------------- .nv.info.fused_decode_attention_f32 --------------------------
	.section	.nv.info.fused_decode_attention_f32,"",@"SHT_CUDA_INFO"
	.sectionflags	@""
	.align	4


	//----- nvinfo : EIATTR_CUDA_API_VERSION
	.align		4
        /*0000*/ 	.byte	0x04, 0x37
        /*0002*/ 	.short	(.L_9 - .L_8)
.L_8:
        /*0004*/ 	.word	0x00000082


	//----- nvinfo : EIATTR_KPARAM_INFO
	.align		4
.L_9:
        /*0008*/ 	.byte	0x04, 0x17
        /*000a*/ 	.short	(.L_11 - .L_10)
.L_10:
        /*000c*/ 	.word	0x00000000
        /*0010*/ 	.short	0x0008
        /*0012*/ 	.short	0x0030
        /*0014*/ 	.byte	0x00, 0xf0, 0x11, 0x00


	//----- nvinfo : EIATTR_KPARAM_INFO
	.align		4
.L_11:
        /*0018*/ 	.byte	0x04, 0x17
        /*001a*/ 	.short	(.L_13 - .L_12)
.L_12:
        /*001c*/ 	.word	0x00000000
        /*0020*/ 	.short	0x0007
        /*0022*/ 	.short	0x002c
        /*0024*/ 	.byte	0x00, 0xf0, 0x11, 0x00


	//----- nvinfo : EIATTR_KPARAM_INFO
	.align		4
.L_13:
        /*0028*/ 	.byte	0x04, 0x17
        /*002a*/ 	.short	(.L_15 - .L_14)
.L_14:
        /*002c*/ 	.word	0x00000000
        /*0030*/ 	.short	0x0006
        /*0032*/ 	.short	0x0028
        /*0034*/ 	.byte	0x00, 0xf0, 0x11, 0x00


	//----- nvinfo : EIATTR_KPARAM_INFO
	.align		4
.L_15:
        /*0038*/ 	.byte	0x04, 0x17
        /*003a*/ 	.short	(.L_17 - .L_16)
.L_16:
        /*003c*/ 	.word	0x00000000
        /*0040*/ 	.short	0x0005
        /*0042*/ 	.short	0x0024
        /*0044*/ 	.byte	0x00, 0xf0, 0x11, 0x00


	//----- nvinfo : EIATTR_KPARAM_INFO
	.align		4
.L_17:
        /*0048*/ 	.byte	0x04, 0x17
        /*004a*/ 	.short	(.L_19 - .L_18)
.L_18:
        /*004c*/ 	.word	0x00000000
        /*0050*/ 	.short	0x0004
        /*0052*/ 	.short	0x0020
        /*0054*/ 	.byte	0x00, 0xf0, 0x11, 0x00


	//----- nvinfo : EIATTR_KPARAM_INFO
	.align		4
.L_19:
        /*0058*/ 	.byte	0x04, 0x17
        /*005a*/ 	.short	(.L_21 - .L_20)
.L_20:
        /*005c*/ 	.word	0x00000000
        /*0060*/ 	.short	0x0003
        /*0062*/ 	.short	0x0018
        /*0064*/ 	.byte	0x00, 0xf5, 0x21, 0x00


	//----- nvinfo : EIATTR_KPARAM_INFO
	.align		4
.L_21:
        /*0068*/ 	.byte	0x04, 0x17
        /*006a*/ 	.short	(.L_23 - .L_22)
.L_22:
        /*006c*/ 	.word	0x00000000
        /*0070*/ 	.short	0x0002
        /*0072*/ 	.short	0x0010
        /*0074*/ 	.byte	0x00, 0xf5, 0x21, 0x00


	//----- nvinfo : EIATTR_KPARAM_INFO
	.align		4
.L_23:
        /*0078*/ 	.byte	0x04, 0x17
        /*007a*/ 	.short	(.L_25 - .L_24)
.L_24:
        /*007c*/ 	.word	0x00000000
        /*0080*/ 	.short	0x0001
        /*0082*/ 	.short	0x0008
        /*0084*/ 	.byte	0x00, 0xf5, 0x21, 0x00


	//----- nvinfo : EIATTR_KPARAM_INFO
	.align		4
.L_25:
        /*0088*/ 	.byte	0x04, 0x17
        /*008a*/ 	.short	(.L_27 - .L_26)
.L_26:
        /*008c*/ 	.word	0x00000000
        /*0090*/ 	.short	0x0000
        /*0092*/ 	.short	0x0000
        /*0094*/ 	.byte	0x00, 0xf5, 0x21, 0x00


	//----- nvinfo : EIATTR_SPARSE_MMA_MASK
	.align		4
.L_27:
        /*0098*/ 	.byte	0x03, 0x50
        /*009a*/ 	.short	0x0000


	//----- nvinfo : EIATTR_MAXREG_COUNT
	.align		4
        /*009c*/ 	.byte	0x03, 0x1b
        /*009e*/ 	.short	0x00ff


	//----- nvinfo : EIATTR_NUM_BARRIERS
	.align		4
        /*00a0*/ 	.byte	0x02, 0x4c
        /*00a2*/ 	.byte	0x01
	.zero		1


	//----- nvinfo : EIATTR_MERCURY_ISA_VERSION
	.align		4
        /*00a4*/ 	.byte	0x03, 0x5f
        /*00a6*/ 	.short	0x0101


	//----- nvinfo : EIATTR_UNUSED_LOAD_BYTE_OFFSET
	.align		4
        /*00a8*/ 	.byte	0x04, 0x44
        /*00aa*/ 	.short	(.L_29 - .L_28)


	//   ....[0]....
.L_28:
        /*00ac*/ 	.word	0x00000ca0
        /*00b0*/ 	.word	0x00000fff


	//----- nvinfo : EIATTR_VRC_CTA_INIT_COUNT
	.align		4
.L_29:
        /*00b4*/ 	.byte	0x02, 0x4a
	.zero		1
	.zero		1


	//----- nvinfo : EIATTR_EXIT_INSTR_OFFSETS
	.align		4
        /*00b8*/ 	.byte	0x04, 0x1c
        /*00ba*/ 	.short	(.L_31 - .L_30)


	//   ....[0]....
.L_30:
        /*00bc*/ 	.word	0x00001490


	//   ....[1]....
        /*00c0*/ 	.word	0x00001540


	//   ....[2]....
        /*00c4*/ 	.word	0x000020d0


	//----- nvinfo : EIATTR_CRS_STACK_SIZE
	.align		4
.L_31:
        /*00c8*/ 	.byte	0x04, 0x1e
        /*00ca*/ 	.short	(.L_33 - .L_32)
.L_32:
        /*00cc*/ 	.word	0x00000000


	//----- nvinfo : EIATTR_CBANK_PARAM_SIZE
	.align		4
.L_33:
        /*00d0*/ 	.byte	0x03, 0x19
        /*00d2*/ 	.short	0x0034


	//----- nvinfo : EIATTR_PARAM_CBANK
	.align		4
        /*00d4*/ 	.byte	0x04, 0x0a
        /*00d6*/ 	.short	(.L_35 - .L_34)
	.align		4
.L_34:
        /*00d8*/ 	.word	index@(.nv.constant0.fused_decode_attention_f32)
        /*00dc*/ 	.short	0x0380
        /*00de*/ 	.short	0x0034


	//----- nvinfo : EIATTR_SW_WAR
	.align		4
.L_35:
        /*00e0*/ 	.byte	0x04, 0x36
        /*00e2*/ 	.short	(.L_37 - .L_36)
.L_36:
        /*00e4*/ 	.word	0x00000008
.L_37:


//--------------------- .nv.callgraph             --------------------------
	.section	.nv.callgraph,"",@"SHT_CUDA_CALLGRAPH"
	.align	4
	.sectionentsize	8
	.align		4
        /*0000*/ 	.word	0x00000000
	.align		4
        /*0004*/ 	.word	0xffffffff
	.align		4
        /*0008*/ 	.word	0x00000000
	.align		4
        /*000c*/ 	.word	0xfffffffe
	.align		4
        /*0010*/ 	.word	0x00000000
	.align		4
        /*0014*/ 	.word	0xfffffffd
	.align		4
        /*0018*/ 	.word	0x00000000
	.align		4
        /*001c*/ 	.word	0xfffffffc


//--------------------- .text.fused_decode_attention_f32 --------------------------
	.section	.text.fused_decode_attention_f32,"ax",@progbits
	.align	128
        .global         fused_decode_attention_f32
        .type           fused_decode_attention_f32,@function
        .size           fused_decode_attention_f32,(.L_x_44 - fused_decode_attention_f32)
        .other          fused_decode_attention_f32,@"STO_CUDA_ENTRY STV_DEFAULT"
fused_decode_attention_f32:
.text.fused_decode_attention_f32:
[----:B------:R-:W-:Y:S08]  /*0000*/  LDC R1, c[0x0][0x37c] ;  /* 0x0000df00ff017b82 */ /* 0x000ff00000000800 */
[----:B------:R-:W0:Y:S01]  /*0010*/  LDC.64 R2, c[0x0][0x3a8] ;  /* 0x0000ea00ff027b82 */ /* 0x000e220000000a00 */
[----:B------:R-:W1:Y:S01]  /*0020*/  S2R R19, SR_TID.X ;  /* 0x0000000000137919 */ /* 0x000e620000002100 */
[----:B------:R-:W2:Y:S01]  /*0030*/  LDCU.64 UR8, c[0x0][0x358] ;  /* 0x00006b00ff0877ac */ /* 0x000ea20008000a00 */
[----:B------:R-:W-:Y:S01]  /*0040*/  BSSY.RECONVERGENT B0, `(.L_x_0) ;  /* 0x0000027000007945 */ /* 0x000fe20003800200 */
[----:B------:R-:W3:Y:S04]  /*0050*/  S2R R13, SR_CgaCtaId ;  /* 0x00000000000d7919 */ /* 0x000ee80000008800 */
[----:B------:R-:W4:Y:S01]  /*0060*/  S2UR UR6, SR_CTAID.X ;  /* 0x00000000000679c3 */ /* 0x000f220000002500 */
[----:B0-----:R-:W-:-:S04]  /*0070*/  IABS R9, R2 ;  /* 0x0000000200097213 */ /* 0x001fc80000000000 */
[----:B------:R-:W0:Y:S01]  /*0080*/  I2F.RP R0, R9 ;  /* 0x0000000900007306 */ /* 0x000e220000209400 */
[----:B----4-:R-:W-:-:S05]  /*0090*/  IMAD R7, R3, UR6, RZ ;  /* 0x0000000603077c24 */ /* 0x010fca000f8e02ff */
[----:B------:R-:W-:Y:S02]  /*00a0*/  IABS R8, R7 ;  /* 0x0000000700087213 */ /* 0x000fe40000000000 */
[----:B------:R-:W-:Y:S01]  /*00b0*/  LOP3.LUT R7, R7, R2, RZ, 0x3c, !PT ;  /* 0x0000000207077212 */ /* 0x000fe200078e3cff */
[----:B0-----:R-:W0:Y:S03]  /*00c0*/  MUFU.RCP R0, R0 ;  /* 0x0000000000007308 */ /* 0x001e260000001000 */
[----:B------:R-:W-:Y:S01]  /*00d0*/  ISETP.GE.AND P0, PT, R7, RZ, PT ;  /* 0x000000ff0700720c */ /* 0x000fe20003f06270 */
[----:B0-----:R-:W-:-:S04]  /*00e0*/  VIADD R4, R0, 0xffffffe ;  /* 0x0ffffffe00047836 */ /* 0x001fc80000000000 */
[----:B------:R0:W4:Y:S02]  /*00f0*/  F2I.FTZ.U32.TRUNC.NTZ R5, R4 ;  /* 0x0000000400057305 */ /* 0x000124000021f000 */
[----:B0-----:R-:W-:Y:S02]  /*0100*/  IMAD.MOV.U32 R4, RZ, RZ, RZ ;  /* 0x000000ffff047224 */ /* 0x001fe400078e00ff */
[----:B----4-:R-:W-:-:S04]  /*0110*/  IMAD.MOV R6, RZ, RZ, -R5 ;  /* 0x000000ffff067224 */ /* 0x010fc800078e0a05 */
[----:B------:R-:W-:Y:S02]  /*0120*/  IMAD R11, R6, R9, RZ ;  /* 0x00000009060b7224 */ /* 0x000fe400078e02ff */
[----:B------:R-:W1:Y:S02]  /*0130*/  LDC R6, c[0x0][0x3b0] ;  /* 0x0000ec00ff067b82 */ /* 0x000e640000000800 */
[----:B------:R-:W-:-:S06]  /*0140*/  IMAD.HI.U32 R5, R5, R11, R4 ;  /* 0x0000000b05057227 */ /* 0x000fcc00078e0004 */
[----:B------:R-:W-:-:S04]  /*0150*/  IMAD.HI.U32 R0, R5, R8, RZ ;  /* 0x0000000805007227 */ /* 0x000fc800078e00ff */
[----:B------:R-:W-:-:S04]  /*0160*/  IMAD.MOV R4, RZ, RZ, -R0 ;  /* 0x000000ffff047224 */ /* 0x000fc800078e0a00 */
[----:B------:R-:W-:-:S05]  /*0170*/  IMAD R4, R9, R4, R8 ;  /* 0x0000000409047224 */ /* 0x000fca00078e0208 */
[----:B------:R-:W-:Y:S02]  /*0180*/  ISETP.GT.U32.AND P2, PT, R9, R4, PT ;  /* 0x000000040900720c */ /* 0x000fe40003f44070 */
[----:B-1----:R-:W-:-:S11]  /*0190*/  ISETP.GE.AND P3, PT, R19, R6, PT ;  /* 0x000000061300720c */ /* 0x002fd60003f66270 */
[----:B------:R-:W-:-:S05]  /*01a0*/  @!P2 IMAD.IADD R4, R4, 0x1, -R9 ;  /* 0x000000010404a824 */ /* 0x000fca00078e0a09 */
[----:B------:R-:W-:Y:S01]  /*01b0*/  ISETP.GE.U32.AND P1, PT, R4, R9, PT ;  /* 0x000000090400720c */ /* 0x000fe20003f26070 */
[----:B--23--:R-:W-:-:S12]  /*01c0*/  @P3 BRA `(.L_x_1) ;  /* 0x0000000000383947 */ /* 0x00cfd80003800000 */
[----:B------:R-:W0:Y:S01]  /*01d0*/  S2R R10, SR_CgaCtaId ;  /* 0x00000000000a7919 */ /* 0x000e220000008800 */
[----:B------:R-:W1:Y:S01]  /*01e0*/  LDC R12, c[0x0][0x360] ;  /* 0x0000d800ff0c7b82 */ /* 0x000e620000000800 */
[----:B------:R-:W-:-:S07]  /*01f0*/  MOV R7, 0x400 ;  /* 0x0000040000077802 */ /* 0x000fce0000000f00 */
[----:B------:R-:W2:Y:S01]  /*0200*/  LDC.64 R4, c[0x0][0x388] ;  /* 0x0000e200ff047b82 */ /* 0x000ea20000000a00 */
[----:B0-----:R-:W-:Y:S02]  /*0210*/  LEA R10, R10, R7, 0x18 ;  /* 0x000000070a0a7211 */ /* 0x001fe400078ec0ff */
[----:B------:R-:W-:-:S07]  /*0220*/  MOV R7, R19 ;  /* 0x0000001300077202 */ /* 0x000fce0000000f00 */
.L_x_2:
[----:B------:R-:W-:-:S04]  /*0230*/  IMAD R9, R6, UR6, R7 ;  /* 0x0000000606097c24 */ /* 0x000fc8000f8e0207 */
[----:B0-2---:R-:W-:-:S06]  /*0240*/  IMAD.WIDE R8, R9, 0x4, R4 ;  /* 0x0000000409087825 */ /* 0x005fcc00078e0204 */
[----:B------:R-:W2:Y:S01]  /*0250*/  LDG.E.CONSTANT R8, desc[UR8][R8.64] ;  /* 0x0000000808087981 */ /* 0x000ea2000c1e9900 */
[----:B------:R-:W-:Y:S02]  /*0260*/  IMAD R11, R7, 0x4, R10 ;  /* 0x00000004070b7824 */ /* 0x000fe400078e020a */
[----:B-1----:R-:W-:-:S05]  /*0270*/  IMAD.IADD R7, R12, 0x1, R7 ;  /* 0x000000010c077824 */ /* 0x002fca00078e0207 */
[----:B------:R-:W-:Y:S01]  /*0280*/  ISETP.GE.AND P3, PT, R7, R6, PT ;  /* 0x000000060700720c */ /* 0x000fe20003f66270 */
[----:B--2---:R0:W-:-:S12]  /*0290*/  STS [R11], R8 ;  /* 0x000000080b007388 */ /* 0x0041d80000000800 */
[----:B------:R-:W-:Y:S05]  /*02a0*/  @!P3 BRA `(.L_x_2) ;  /* 0xfffffffc00e0b947 */ /* 0x000fea000383ffff */
.L_x_1:
[----:B------:R-:W-:Y:S05]  /*02b0*/  BSYNC.RECONVERGENT B0 ;  /* 0x0000000000007941 */ /* 0x000fea0003800200 */
.L_x_0:
[----:B------:R-:W1:Y:S01]  /*02c0*/  LDCU UR4, c[0x0][0x3a4] ;  /* 0x00007480ff0477ac */ /* 0x000e620008000800 */
[----:B------:R-:W-:Y:S01]  /*02d0*/  @!P2 VIADD R0, R0, 0x1 ;  /* 0x000000010000a836 */ /* 0x000fe20000000000 */
[----:B------:R-:W-:Y:S01]  /*02e0*/  BAR.SYNC.DEFER_BLOCKING 0x0 ;  /* 0x0000000000007b1d */ /* 0x000fe20000010000 */
[----:B------:R-:W-:Y:S01]  /*02f0*/  ISETP.NE.AND P2, PT, R2, RZ, PT ;  /* 0x000000ff0200720c */ /* 0x000fe20003f45270 */
[----:B------:R-:W-:Y:S02]  /*0300*/  IMAD.MOV.U32 R18, RZ, RZ, -0x800000 ;  /* 0xff800000ff127424 */ /* 0x000fe400078e00ff */
[----:B------:R-:W-:Y:S02]  /*0310*/  @P1 VIADD R0, R0, 0x1 ;  /* 0x0000000100001836 */ /* 0x000fe40000000000 */
[----:B------:R-:W2:Y:S01]  /*0320*/  LDCU.64 UR10, c[0x0][0x390] ;  /* 0x00007200ff0a77ac */ /* 0x000ea20008000a00 */
[----:B------:R-:W-:Y:S01]  /*0330*/  BSSY.RECONVERGENT B0, `(.L_x_3) ;  /* 0x00000b4000007945 */ /* 0x000fe20003800200 */
[----:B------:R-:W-:-:S06]  /*0340*/  @!P0 IMAD.MOV R0, RZ, RZ, -R0 ;  /* 0x000000ffff008224 */ /* 0x000fcc00078e0a00 */
[----:B------:R-:W-:Y:S02]  /*0350*/  @!P2 LOP3.LUT R0, RZ, R2, RZ, 0x33, !PT ;  /* 0x00000002ff00a212 */ /* 0x000fe400078e33ff */
[----:B-1----:R-:W-:Y:S02]  /*0360*/  MOV R10, UR4 ;  /* 0x00000004000a7c02 */ /* 0x002fe40008000f00 */
[----:B------:R-:W-:Y:S01]  /*0370*/  MOV R2, 0x400 ;  /* 0x0000040000027802 */ /* 0x000fe20000000f00 */
[----:B------:R-:W-:Y:S01]  /*0380*/  IMAD R0, R0, R6, RZ ;  /* 0x0000000600007224 */ /* 0x000fe200078e02ff */
[----:B------:R-:W-:Y:S02]  /*0390*/  ISETP.GE.AND P0, PT, R19, R10, PT ;  /* 0x0000000a1300720c */ /* 0x000fe40003f06270 */
[----:B------:R-:W-:Y:S01]  /*03a0*/  LEA R13, R13, R2, 0x18 ;  /* 0x000000020d0d7211 */ /* 0x000fe200078ec0ff */
[----:B------:R-:W-:Y:S01]  /*03b0*/  IMAD R2, R3, R6, RZ ;  /* 0x0000000603027224 */ /* 0x000fe200078e02ff */
[----:B------:R-:W-:-:S03]  /*03c0*/  SHF.R.S32.HI R3, RZ, 0x1f, R0 ;  /* 0x0000001fff037819 */ /* 0x000fc60000011400 */
[----:B------:R-:W-:-:S06]  /*03d0*/  IMAD R20, R6, 0x4, R13 ;  /* 0x0000000406147824 */ /* 0x000fcc00078e020d */
[----:B--2---:R-:W-:Y:S05]  /*03e0*/  @P0 BRA `(.L_x_4) ;  /* 0x0000000800a00947 */ /* 0x004fea0003800000 */
[----:B------:R-:W1:Y:S01]  /*03f0*/  LDC R4, c[0x0][0x360] ;  /* 0x0000d800ff047b82 */ /* 0x000e620000000800 */
[----:B------:R-:W-:-:S13]  /*0400*/  ISETP.GE.AND P0, PT, R6, 0x1, PT ;  /* 0x000000010600780c */ /* 0x000fda0003f06270 */
[----:B------:R-:W-:Y:S05]  /*0410*/  @!P0 BRA `(.L_x_5) ;  /* 0x00000008006c8947 */ /* 0x000fea0003800000 */
[C---:B------:R-:W-:Y:S01]  /*0420*/  LOP3.LUT R16, R6.reuse, 0x7, RZ, 0xc0, !PT ;  /* 0x0000000706107812 */ /* 0x040fe200078ec0ff */
[----:B------:R-:W-:Y:S01]  /*0430*/  BSSY.RECONVERGENT B1, `(.L_x_6) ;  /* 0x0000098000017945 */ /* 0x000fe20003800200 */
[----:B------:R-:W-:Y:S01]  /*0440*/  LOP3.LUT R17, R6, 0xf, RZ, 0xc0, !PT ;  /* 0x0000000f06117812 */ /* 0x000fe200078ec0ff */
[----:B------:R-:W-:Y:S02]  /*0450*/  IMAD.MOV.U32 R18, RZ, RZ, -0x800000 ;  /* 0xff800000ff127424 */ /* 0x000fe400078e00ff */
[----:B------:R-:W-:Y:S02]  /*0460*/  VIADD R7, R16, 0xffffffff ;  /* 0xffffffff10077836 */ /* 0x000fe40000000000 */
[----:B------:R-:W-:-:S03]  /*0470*/  VIADD R5, R17, 0xffffffff ;  /* 0xffffffff11057836 */ /* 0x000fc60000000000 */
[----:B------:R-:W-:Y:S02]  /*0480*/  ISETP.GE.U32.AND P0, PT, R7, 0x3, PT ;  /* 0x000000030700780c */ /* 0x000fe40003f06070 */
[----:B------:R-:W-:Y:S02]  /*0490*/  ISETP.GE.U32.AND P1, PT, R5, 0x7, PT ;  /* 0x000000070500780c */ /* 0x000fe40003f26070 */
[C---:B------:R-:W-:Y:S02]  /*04a0*/  LOP3.LUT R7, R6.reuse, 0x7ffffff0, RZ, 0xc0, !PT ;  /* 0x7ffffff006077812 */ /* 0x040fe400078ec0ff */
[----:B------:R-:W-:Y:S02]  /*04b0*/  LOP3.LUT R6, R6, 0x3, RZ, 0xc0, !PT ;  /* 0x0000000306067812 */ /* 0x000fe400078ec0ff */
[----:B------:R-:W-:-:S07]  /*04c0*/  MOV R5, R19 ;  /* 0x0000001300057202 */ /* 0x000fce0000000f00 */
.L_x_12:
[----:B------:R-:W2:Y:S01]  /*04d0*/  LDCU UR4, c[0x0][0x3b0] ;  /* 0x00007600ff0477ac */ /* 0x000ea20008000800 */
[----:B------:R-:W-:Y:S02]  /*04e0*/  IMAD R21, R5, R2, RZ ;  /* 0x0000000205157224 */ /* 0x000fe400078e02ff */
[----:B------:R-:W-:Y:S02]  /*04f0*/  IMAD.MOV.U32 R15, RZ, RZ, RZ ;  /* 0x000000ffff0f7224 */ /* 0x000fe400078e00ff */
[----:B------:R-:W-:Y:S01]  /*0500*/  IMAD.MOV.U32 R23, RZ, RZ, RZ ;  /* 0x000000ffff177224 */ /* 0x000fe200078e00ff */
[----:B------:R-:W-:-:S04]  /*0510*/  IADD3 R22, P2, PT, R0, R21, RZ ;  /* 0x0000001500167210 */ /* 0x000fc80007f5e0ff */
[----:B------:R-:W-:Y:S01]  /*0520*/  LEA.HI.X.SX32 R21, R21, R3, 0x1, P2 ;  /* 0x0000000315157211 */ /* 0x000fe200010f0eff */
[----:B--2---:R-:W-:-:S09]  /*0530*/  UISETP.GE.U32.AND UP0, UPT, UR4, 0x10, UPT ;  /* 0x000000100400788c */ /* 0x004fd2000bf06070 */
[----:B------:R-:W-:Y:S05]  /*0540*/  BRA.U !UP0, `(.L_x_7) ;  /* 0x0000000108cc7547 */ /* 0x000fea000b800000 */
[----:B------:R-:W2:Y:S01]  /*0550*/  S2R R9, SR_CgaCtaId ;  /* 0x0000000000097919 */ /* 0x000ea20000008800 */
[----:B------:R-:W-:Y:S01]  /*0560*/  MOV R12, 0x400 ;  /* 0x00000400000c7802 */ /* 0x000fe20000000f00 */
[----:B------:R-:W-:Y:S02]  /*0570*/  IMAD.MOV.U32 R15, RZ, RZ, RZ ;  /* 0x000000ffff0f7224 */ /* 0x000fe400078e00ff */
[----:B------:R-:W-:Y:S01]  /*0580*/  IMAD.MOV.U32 R13, RZ, RZ, RZ ;  /* 0x000000ffff0d7224 */ /* 0x000fe200078e00ff */
[----:B--2---:R-:W-:-:S07]  /*0590*/  LEA R12, R9, R12, 0x18 ;  /* 0x0000000c090c7211 */ /* 0x004fce00078ec0ff */
.L_x_8:
[----:B0-----:R-:W-:-:S05]  /*05a0*/  IADD3 R8, P2, PT, R13, R22, RZ ;  /* 0x000000160d087210 */ /* 0x001fca0007f5e0ff */
[----:B------:R-:W-:Y:S01]  /*05b0*/  IMAD.X R9, RZ, RZ, R21, P2 ;  /* 0x000000ffff097224 */ /* 0x000fe200010e0615 */
[----:B------:R-:W-:-:S04]  /*05c0*/  LEA R24, P2, R8, UR10, 0x2 ;  /* 0x0000000a08187c11 */ /* 0x000fc8000f8410ff */
[----:B------:R-:W-:-:S05]  /*05d0*/  LEA.HI.X R25, R8, UR11, R9, 0x2, P2 ;  /* 0x0000000b08197c11 */ /* 0x000fca00090f1409 */
[----:B------:R-:W2:Y:S04]  /*05e0*/  LDG.E.CONSTANT R23, desc[UR8][R24.64] ;  /* 0x0000000818177981 */ /* 0x000ea8000c1e9900 */
[----:B------:R-:W3:Y:S01]  /*05f0*/  LDG.E.CONSTANT R14, desc[UR8][R24.64+0x4] ;  /* 0x00000408180e7981 */ /* 0x000ee2000c1e9900 */
[----:B------:R-:W-:-:S03]  /*0600*/  LEA R9, R13, R12, 0x2 ;  /* 0x0000000c0d097211 */ /* 0x000fc600078e10ff */
[----:B------:R-:W4:Y:S04]  /*0610*/  LDG.E.CONSTANT R27, desc[UR8][R24.64+0x8] ;  /* 0x00000808181b7981 */ /* 0x000f28000c1e9900 */
[----:B------:R-:W2:Y:S02]  /*0620*/  LDS.128 R8, [R9] ;  /* 0x0000000009087984 */ /* 0x000ea40000000c00 */
[----:B--2---:R-:W-:Y:S02]  /*0630*/  FFMA R26, R8, R23, R15 ;  /* 0x00000017081a7223 */ /* 0x004fe4000000000f */
[----:B------:R-:W2:Y:S04]  /*0640*/  LDG.E.CONSTANT R8, desc[UR8][R24.64+0xc] ;  /* 0x00000c0818087981 */ /* 0x000ea8000c1e9900 */
[----:B------:R-:W5:Y:S01]  /*0650*/  LDG.E.CONSTANT R15, desc[UR8][R24.64+0x10] ;  /* 0x00001008180f7981 */ /* 0x000f62000c1e9900 */
[----:B---3--:R-:W-:-:S03]  /*0660*/  FFMA R29, R9, R14, R26 ;  /* 0x0000000e091d7223 */ /* 0x008fc6000000001a */
[----:B------:R-:W3:Y:S04]  /*0670*/  LDG.E.CONSTANT R26, desc[UR8][R24.64+0x14] ;  /* 0x00001408181a7981 */ /* 0x000ee8000c1e9900 */
[----:B------:R-:W3:Y:S01]  /*0680*/  LDG.E.CONSTANT R23, desc[UR8][R24.64+0x18] ;  /* 0x0000180818177981 */ /* 0x000ee2000c1e9900 */
[----:B----4-:R-:W-:Y:S01]  /*0690*/  FFMA R10, R10, R27, R29 ;  /* 0x0000001b0a0a7223 */ /* 0x010fe2000000001d */
[----:B------:R-:W-:-:S03]  /*06a0*/  IMAD R14, R13, 0x4, R12 ;  /* 0x000000040d0e7824 */ /* 0x000fc600078e020c */
[----:B--2---:R-:W-:Y:S02]  /*06b0*/  FFMA R27, R11, R8, R10 ;  /* 0x000000080b1b7223 */ /* 0x004fe4000000000a */
[----:B------:R-:W5:Y:S02]  /*06c0*/  LDS.128 R8, [R14+0x10] ;  /* 0x000010000e087984 */ /* 0x000f640000000c00 */
[----:B-----5:R-:W-:Y:S02]  /*06d0*/  FFMA R28, R8, R15, R27 ;  /* 0x0000000f081c7223 */ /* 0x020fe4000000001b */
[----:B------:R-:W2:Y:S04]  /*06e0*/  LDG.E.CONSTANT R8, desc[UR8][R24.64+0x1c] ;  /* 0x00001c0818087981 */ /* 0x000ea8000c1e9900 */
[----:B------:R-:W4:Y:S01]  /*06f0*/  LDG.E.CONSTANT R15, desc[UR8][R24.64+0x20] ;  /* 0x00002008180f7981 */ /* 0x000f22000c1e9900 */
[----:B---3--:R-:W-:-:S03]  /*0700*/  FFMA R9, R9, R26, R28 ;  /* 0x0000001a09097223 */ /* 0x008fc6000000001c */
[----:B------:R-:W3:Y:S01]  /*0710*/  LDG.E.CONSTANT R26, desc[UR8][R24.64+0x24] ;  /* 0x00002408181a7981 */ /* 0x000ee2000c1e9900 */
[----:B------:R-:W-:-:S03]  /*0720*/  FFMA R10, R10, R23, R9 ;  /* 0x000000170a0a7223 */ /* 0x000fc60000000009 */
[----:B------:R-:W5:Y:S01]  /*0730*/  LDG.E.CONSTANT R23, desc[UR8][R24.64+0x28] ;  /* 0x0000280818177981 */ /* 0x000f62000c1e9900 */
[----:B--2---:R-:W-:-:S03]  /*0740*/  FFMA R27, R11, R8, R10 ;  /* 0x000000080b1b7223 */ /* 0x004fc6000000000a */
[----:B------:R-:W4:Y:S02]  /*0750*/  LDS.128 R8, [R14+0x20] ;  /* 0x000020000e087984 */ /* 0x000f240000000c00 */
[----:B----4-:R-:W-:Y:S02]  /*0760*/  FFMA R28, R8, R15, R27 ;  /* 0x0000000f081c7223 */ /* 0x010fe4000000001b */
[----:B------:R-:W2:Y:S04]  /*0770*/  LDG.E.CONSTANT R8, desc[UR8][R24.64+0x2c] ;  /* 0x00002c0818087981 */ /* 0x000ea8000c1e9900 */
[----:B------:R-:W4:Y:S01]  /*0780*/  LDG.E.CONSTANT R15, desc[UR8][R24.64+0x30] ;  /* 0x00003008180f7981 */ /* 0x000f22000c1e9900 */
[----:B---3--:R-:W-:-:S03]  /*0790*/  FFMA R9, R9, R26, R28 ;  /* 0x0000001a09097223 */ /* 0x008fc6000000001c */
[----:B------:R-:W3:Y:S01]  /*07a0*/  LDG.E.CONSTANT R26, desc[UR8][R24.64+0x34] ;  /* 0x00003408181a7981 */ /* 0x000ee2000c1e9900 */
[----:B-----5:R-:W-:-:S03]  /*07b0*/  FFMA R10, R10, R23, R9 ;  /* 0x000000170a0a7223 */ /* 0x020fc60000000009 */
[----:B------:R-:W5:Y:S04]  /*07c0*/  LDG.E.CONSTANT R23, desc[UR8][R24.64+0x38] ;  /* 0x0000380818177981 */ /* 0x000f68000c1e9900 */
[----:B------:R-:W5:Y:S01]  /*07d0*/  LDG.E.CONSTANT R28, desc[UR8][R24.64+0x3c] ;  /* 0x00003c08181c7981 */ /* 0x000f62000c1e9900 */
[----:B------:R-:W-:-:S05]  /*07e0*/  VIADD R13, R13, 0x10 ;  /* 0x000000100d0d7836 */ /* 0x000fca0000000000 */
[----:B------:R-:W-:Y:S01]  /*07f0*/  ISETP.NE.AND P2, PT, R13, R7, PT ;  /* 0x000000070d00720c */ /* 0x000fe20003f45270 */
[----:B--2---:R-:W-:Y:S02]  /*0800*/  FFMA R27, R11, R8, R10 ;  /* 0x000000080b1b7223 */ /* 0x004fe4000000000a */
[----:B------:R-:W4:Y:S02]  /*0810*/  LDS.128 R8, [R14+0x30] ;  /* 0x000030000e087984 */ /* 0x000f240000000c00 */
[----:B----4-:R-:W-:-:S04]  /*0820*/  FFMA R8, R8, R15, R27 ;  /* 0x0000000f08087223 */ /* 0x010fc8000000001b */
[----:B---3--:R-:W-:-:S04]  /*0830*/  FFMA R9, R9, R26, R8 ;  /* 0x0000001a09097223 */ /* 0x008fc80000000008 */
[----:B-----5:R-:W-:-:S04]  /*0840*/  FFMA R10, R10, R23, R9 ;  /* 0x000000170a0a7223 */ /* 0x020fc80000000009 */
[----:B------:R-:W-:Y:S01]  /*0850*/  FFMA R15, R11, R28, R10 ;  /* 0x0000001c0b0f7223 */ /* 0x000fe2000000000a */
[----:B------:R-:W-:Y:S06]  /*0860*/  @P2 BRA `(.L_x_8) ;  /* 0xfffffffc004c2947 */ /* 0x000fec000383ffff */
[----:B------:R-:W-:-:S07]  /*0870*/  IMAD.MOV.U32 R23, RZ, RZ, R7 ;  /* 0x000000ffff177224 */ /* 0x000fce00078e0007 */
.L_x_7:
[----:B------:R-:W-:-:S13]  /*0880*/  ISETP.NE.AND P2, PT, R17, RZ, PT ;  /* 0x000000ff1100720c */ /* 0x000fda0003f45270 */
[----:B------:R-:W-:Y:S05]  /*0890*/  @!P2 BRA `(.L_x_9) ;  /* 0x000000040020a947 */ /* 0x000fea0003800000 */
[----:B------:R-:W-:Y:S01]  /*08a0*/  ISETP.NE.AND P2, PT, R16, RZ, PT ;  /* 0x000000ff1000720c */ /* 0x000fe20003f45270 */
[----:B------:R-:W-:-:S12]  /*08b0*/  @!P1 BRA `(.L_x_10) ;  /* 0x0000000000709947 */ /* 0x000fd80003800000 */
[----:B------:R-:W2:Y:S01]  /*08c0*/  LDCU.64 UR4, c[0x0][0x390] ;  /* 0x00007200ff0477ac */ /* 0x000ea20008000a00 */
[----:B0-----:R-:W-:-:S05]  /*08d0*/  IADD3 R8, P3, PT, R23, R22, RZ ;  /* 0x0000001617087210 */ /* 0x001fca0007f7e0ff */
[----:B------:R-:W-:Y:S01]  /*08e0*/  IMAD.X R9, RZ, RZ, R21, P3 ;  /* 0x000000ffff097224 */ /* 0x000fe200018e0615 */
[----:B--2---:R-:W-:-:S04]  /*08f0*/  LEA R24, P3, R8, UR4, 0x2 ;  /* 0x0000000408187c11 */ /* 0x004fc8000f8610ff */
[----:B------:R-:W-:-:S05]  /*0900*/  LEA.HI.X R25, R8, UR5, R9, 0x2, P3 ;  /* 0x0000000508197c11 */ /* 0x000fca00098f1409 */
[----:B------:R-:W2:Y:S04]  /*0910*/  LDG.E.CONSTANT R12, desc[UR8][R24.64] ;  /* 0x00000008180c7981 */ /* 0x000ea8000c1e9900 */
[----:B------:R-:W3:Y:S01]  /*0920*/  LDG.E.CONSTANT R27, desc[UR8][R24.64+0x4] ;  /* 0x00000408181b7981 */ /* 0x000ee2000c1e9900 */
[----:B------:R-:W0:Y:S01]  /*0930*/  S2UR UR5, SR_CgaCtaId ;  /* 0x00000000000579c3 */ /* 0x000e220000008800 */
[----:B------:R-:W-:Y:S02]  /*0940*/  UMOV UR4, 0x400 ;  /* 0x0000040000047882 */ /* 0x000fe40000000000 */
[----:B------:R-:W4:Y:S04]  /*0950*/  LDG.E.CONSTANT R13, desc[UR8][R24.64+0x8] ;  /* 0x00000808180d7981 */ /* 0x000f28000c1e9900 */
[----:B------:R-:W5:Y:S04]  /*0960*/  LDG.E.CONSTANT R26, desc[UR8][R24.64+0x14] ;  /* 0x00001408181a7981 */ /* 0x000f68000c1e9900 */
[----:B------:R-:W5:Y:S01]  /*0970*/  LDG.E.CONSTANT R29, desc[UR8][R24.64+0x1c] ;  /* 0x00001c08181d7981 */ /* 0x000f62000c1e9900 */
[----:B0-----:R-:W-:-:S06]  /*0980*/  ULEA UR4, UR5, UR4, 0x18 ;  /* 0x0000000405047291 */ /* 0x001fcc000f8ec0ff */
[----:B------:R-:W-:-:S05]  /*0990*/  LEA R28, R23, UR4, 0x2 ;  /* 0x00000004171c7c11 */ /* 0x000fca000f8e10ff */
[----:B------:R-:W2:Y:S02]  /*09a0*/  LDS.128 R8, [R28] ;  /* 0x000000001c087984 */ /* 0x000ea40000000c00 */
[----:B--2---:R-:W-:Y:S02]  /*09b0*/  FFMA R12, R8, R12, R15 ;  /* 0x0000000c080c7223 */ /* 0x004fe4000000000f */
[----:B------:R-:W2:Y:S02]  /*09c0*/  LDG.E.CONSTANT R8, desc[UR8][R24.64+0xc] ;  /* 0x00000c0818087981 */ /* 0x000ea4000c1e9900 */
[----:B---3--:R-:W-:Y:S02]  /*09d0*/  FFMA R12, R27, R9, R12 ;  /* 0x000000091b0c7223 */ /* 0x008fe4000000000c */
[----:B------:R-:W3:Y:S04]  /*09e0*/  LDG.E.CONSTANT R9, desc[UR8][R24.64+0x10] ;  /* 0x0000100818097981 */ /* 0x000ee8000c1e9900 */
[----:B------:R-:W5:Y:S01]  /*09f0*/  LDG.E.CONSTANT R27, desc[UR8][R24.64+0x18] ;  /* 0x00001808181b7981 */ /* 0x000f62000c1e9900 */
[----:B----4-:R-:W-:-:S03]  /*0a00*/  FFMA R10, R13, R10, R12 ;  /* 0x0000000a0d0a7223 */ /* 0x010fc6000000000c */
[----:B------:R-:W3:Y:S01]  /*0a10*/  LDS.128 R12, [R28+0x10] ;  /* 0x000010001c0c7984 */ /* 0x000ee20000000c00 */
[----:B------:R-:W-:Y:S02]  /*0a20*/  VIADD R23, R23, 0x8 ;  /* 0x0000000817177836 */ /* 0x000fe40000000000 */
[----:B--2---:R-:W-:-:S04]  /*0a30*/  FFMA R11, R8, R11, R10 ;  /* 0x0000000b080b7223 */ /* 0x004fc8000000000a */
[----:B---3--:R-:W-:-:S04]  /*0a40*/  FFMA R9, R12, R9, R11 ;  /* 0x000000090c097223 */ /* 0x008fc8000000000b */
[----:B-----5:R-:W-:-:S04]  /*0a50*/  FFMA R26, R26, R13, R9 ;  /* 0x0000000d1a1a7223 */ /* 0x020fc80000000009 */
[----:B------:R-:W-:-:S04]  /*0a60*/  FFMA R14, R27, R14, R26 ;  /* 0x0000000e1b0e7223 */ /* 0x000fc8000000001a */
[----:B------:R-:W-:-:S07]  /*0a70*/  FFMA R15, R29, R15, R14 ;  /* 0x0000000f1d0f7223 */ /* 0x000fce000000000e */
.L_x_10:
[----:B------:R-:W-:Y:S05]  /*0a80*/  @!P2 BRA `(.L_x_9) ;  /* 0x0000000000a4a947 */ /* 0x000fea0003800000 */
[----:B------:R-:W-:Y:S01]  /*0a90*/  ISETP.NE.AND P2, PT, R6, RZ, PT ;  /* 0x000000ff0600720c */ /* 0x000fe20003f45270 */
[----:B------:R-:W-:-:S12]  /*0aa0*/  @!P0 BRA `(.L_x_11) ;  /* 0x00000000004c8947 */ /* 0x000fd80003800000 */
[----:B------:R-:W2:Y:S01]  /*0ab0*/  LDCU.64 UR4, c[0x0][0x390] ;  /* 0x00007200ff0477ac */ /* 0x000ea20008000a00 */
[----:B0-----:R-:W-:-:S04]  /*0ac0*/  IADD3 R8, P3, PT, R23, R22, RZ ;  /* 0x0000001617087210 */ /* 0x001fc80007f7e0ff */
[----:B------:R-:W-:Y:S02]  /*0ad0*/  IADD3.X R9, PT, PT, RZ, R21, RZ, P3, !PT ;  /* 0x00000015ff097210 */ /* 0x000fe40001ffe4ff */
[----:B--2---:R-:W-:-:S04]  /*0ae0*/  LEA R12, P3, R8, UR4, 0x2 ;  /* 0x00000004080c7c11 */ /* 0x004fc8000f8610ff */
[----:B------:R-:W-:-:S05]  /*0af0*/  LEA.HI.X R13, R8, UR5, R9, 0x2, P3 ;  /* 0x00000005080d7c11 */ /* 0x000fca00098f1409 */
[----:B------:R-:W2:Y:S04]  /*0b00*/  LDG.E.CONSTANT R14, desc[UR8][R12.64] ;  /* 0x000000080c0e7981 */ /* 0x000ea8000c1e9900 */
[----:B------:R-:W3:Y:S04]  /*0b10*/  LDG.E.CONSTANT R25, desc[UR8][R12.64+0x4] ;  /* 0x000004080c197981 */ /* 0x000ee8000c1e9900 */
[----:B------:R-:W4:Y:S04]  /*0b20*/  LDG.E.CONSTANT R24, desc[UR8][R12.64+0x8] ;  /* 0x000008080c187981 */ /* 0x000f28000c1e9900 */
[----:B------:R-:W5:Y:S01]  /*0b30*/  LDG.E.CONSTANT R27, desc[UR8][R12.64+0xc] ;  /* 0x00000c080c1b7981 */ /* 0x000f62000c1e9900 */
[----:B------:R-:W0:Y:S01]  /*0b40*/  S2UR UR5, SR_CgaCtaId ;  /* 0x00000000000579c3 */ /* 0x000e220000008800 */
[----:B------:R-:W-:-:S02]  /*0b50*/  UMOV UR4, 0x400 ;  /* 0x0000040000047882 */ /* 0x000fc40000000000 */
[----:B0-----:R-:W-:-:S06]  /*0b60*/  ULEA UR4, UR5, UR4, 0x18 ;  /* 0x0000000405047291 */ /* 0x001fcc000f8ec0ff */
[C---:B------:R-:W-:Y:S01]  /*0b70*/  LEA R8, R23.reuse, UR4, 0x2 ;  /* 0x0000000417087c11 */ /* 0x040fe2000f8e10ff */
[----:B------:R-:W-:-:S05]  /*0b80*/  VIADD R23, R23, 0x4 ;  /* 0x0000000417177836 */ /* 0x000fca0000000000 */
[----:B------:R-:W2:Y:S02]  /*0b90*/  LDS.128 R8, [R8] ;  /* 0x0000000008087984 */ /* 0x000ea40000000c00 */
[----:B--2---:R-:W-:-:S04]  /*0ba0*/  FFMA R14, R8, R14, R15 ;  /* 0x0000000e080e7223 */ /* 0x004fc8000000000f */
[----:B---3--:R-:W-:-:S04]  /*0bb0*/  FFMA R9, R25, R9, R14 ;  /* 0x0000000919097223 */ /* 0x008fc8000000000e */
[----:B----4-:R-:W-:-:S04]  /*0bc0*/  FFMA R10, R24, R10, R9 ;  /* 0x0000000a180a7223 */ /* 0x010fc80000000009 */
[----:B-----5:R-:W-:-:S07]  /*0bd0*/  FFMA R15, R27, R11, R10 ;  /* 0x0000000b1b0f7223 */ /* 0x020fce000000000a */
.L_x_11:
[----:B------:R-:W-:Y:S05]  /*0be0*/  @!P2 BRA `(.L_x_9) ;  /* 0x00000000004ca947 */ /* 0x000fea0003800000 */
[----:B------:R-:W2:Y:S01]  /*0bf0*/  LDCU.64 UR4, c[0x0][0x390] ;  /* 0x00007200ff0477ac */ /* 0x000ea20008000a00 */
[----:B------:R-:W-:-:S05]  /*0c00*/  IADD3 R22, P2, PT, R23, R22, RZ ;  /* 0x0000001617167210 */ /* 0x000fca0007f5e0ff */
[----:B------:R-:W-:Y:S01]  /*0c10*/  IMAD.X R21, RZ, RZ, R21, P2 ;  /* 0x000000ffff157224 */ /* 0x000fe200010e0615 */
[----:B--2---:R-:W-:-:S04]  /*0c20*/  LEA R12, P2, R22, UR4, 0x2 ;  /* 0x00000004160c7c11 */ /* 0x004fc8000f8410ff */
[----:B------:R-:W-:-:S05]  /*0c30*/  LEA.HI.X R13, R22, UR5, R21, 0x2, P2 ;  /* 0x00000005160d7c11 */ /* 0x000fca00090f1415 */
[----:B------:R-:W2:Y:S01]  /*0c40*/  LDG.E.CONSTANT R14, desc[UR8][R12.64] ;  /* 0x000000080c0e7981 */ /* 0x000ea2000c1e9900 */
[----:B------:R-:W3:Y:S01]  /*0c50*/  S2UR UR5, SR_CgaCtaId ;  /* 0x00000000000579c3 */ /* 0x000ee20000008800 */
[----:B------:R-:W-:Y:S01]  /*0c60*/  UMOV UR4, 0x400 ;  /* 0x0000040000047882 */ /* 0x000fe20000000000 */
[----:B------:R-:W-:Y:S01]  /*0c70*/  ISETP.NE.AND P2, PT, R6, 0x1, PT ;  /* 0x000000010600780c */ /* 0x000fe20003f45270 */
[----:B---3--:R-:W-:-:S06]  /*0c80*/  ULEA UR4, UR5, UR4, 0x18 ;  /* 0x0000000405047291 */ /* 0x008fcc000f8ec0ff */
[----:B0-----:R-:W-:-:S06]  /*0c90*/  LEA R8, R23, UR4, 0x2 ;  /* 0x0000000417087c11 */ /* 0x001fcc000f8e10ff */
[----:B------:R-:W2:Y:S02]  /*0ca0*/  LDS.128 R8, [R8] ;  /* 0x0000000008087984 */ /* 0x000ea40000000c00 */
[----:B--2---:R-:W-:Y:S01]  /*0cb0*/  FFMA R15, R8, R14, R15 ;  /* 0x0000000e080f7223 */ /* 0x004fe2000000000f */
[----:B------:R-:W-:Y:S06]  /*0cc0*/  @!P2 BRA `(.L_x_9) ;  /* 0x000000000014a947 */ /* 0x000fec0003800000 */
[----:B------:R-:W-:Y:S01]  /*0cd0*/  ISETP.NE.AND P2, PT, R6, 0x2, PT ;  /* 0x000000020600780c */ /* 0x000fe20003f45270 */
[----:B------:R-:W2:-:S12]  /*0ce0*/  LDG.E.CONSTANT R8, desc[UR8][R12.64+0x4] ;  /* 0x000004080c087981 */ /* 0x000e98000c1e9900 */
[----:B------:R-:W3:Y:S01]  /*0cf0*/  @P2 LDG.E.CONSTANT R14, desc[UR8][R12.64+0x8] ;  /* 0x000008080c0e2981 */ /* 0x000ee2000c1e9900 */
[----:B--2---:R-:W-:-:S04]  /*0d00*/  FFMA R15, R8, R9, R15 ;  /* 0x00000009080f7223 */ /* 0x004fc8000000000f */
[----:B---3--:R-:W-:-:S07]  /*0d10*/  @P2 FFMA R15, R14, R10, R15 ;  /* 0x0000000a0e0f2223 */ /* 0x008fce000000000f */
.L_x_9:
[----:B------:R-:W2:Y:S01]  /*0d20*/  LDCU.64 UR4, c[0x0][0x3a0] ;  /* 0x00007400ff0477ac */ /* 0x000ea20008000a00 */
[----:B0-----:R-:W-:Y:S02]  /*0d30*/  IMAD R8, R5, 0x4, R20 ;  /* 0x0000000405087824 */ /* 0x001fe400078e0214 */
[----:B-1----:R-:W-:Y:S02]  /*0d40*/  IMAD.IADD R5, R4, 0x1, R5 ;  /* 0x0000000104057824 */ /* 0x002fe400078e0205 */
[----:B--2---:R-:W-:Y:S01]  /*0d50*/  FMUL R15, R15, UR4 ;  /* 0x000000040f0f7c20 */ /* 0x004fe20008400000 */
[----:B------:R-:W-:-:S04]  /*0d60*/  IMAD.U32 R10, RZ, RZ, UR5 ;  /* 0x00000005ff0a7e24 */ /* 0x000fc8000f8e00ff */
[----:B------:R2:W-:Y:S01]  /*0d70*/  STS [R8], R15 ;  /* 0x0000000f08007388 */ /* 0x0005e20000000800 */
[----:B------:R-:W-:Y:S02]  /*0d80*/  ISETP.GE.AND P2, PT, R5, R10, PT ;  /* 0x0000000a0500720c */ /* 0x000fe40003f46270 */
[----:B------:R-:W-:-:S11]  /*0d90*/  FMNMX R18, R15, R18, !PT ;  /* 0x000000120f127209 */ /* 0x000fd60007800000 */
[----:B--2---:R-:W-:Y:S05]  /*0da0*/  @!P2 BRA `(.L_x_12) ;  /* 0xfffffff400c8a947 */ /* 0x004fea000383ffff */
[----:B------:R-:W-:Y:S05]  /*0db0*/  BSYNC.RECONVERGENT B1 ;  /* 0x0000000000017941 */ /* 0x000fea0003800200 */
.L_x_6:
[----:B------:R-:W-:Y:S05]  /*0dc0*/  BRA `(.L_x_4) ;  /* 0x0000000000287947 */ /* 0x000fea0003800000 */
.L_x_5:
[----:B------:R-:W2:Y:S01]  /*0dd0*/  LDCU UR4, c[0x0][0x3a0] ;  /* 0x00007400ff0477ac */ /* 0x000ea20008000800 */
[----:B------:R-:W-:Y:S01]  /*0de0*/  MOV R18, 0xff800000 ;  /* 0xff80000000127802 */ /* 0x000fe20000000f00 */
[----:B------:R-:W-:Y:S02]  /*0df0*/  IMAD.MOV.U32 R7, RZ, RZ, R19 ;  /* 0x000000ffff077224 */ /* 0x000fe400078e0013 */
[----:B--2---:R-:W-:-:S07]  /*0e00*/  FMUL R5, RZ, UR4 ;  /* 0x00000004ff057c20 */ /* 0x004fce0008400000 */
.L_x_13:
[----:B------:R-:W-:Y:S01]  /*0e10*/  IMAD R6, R7, 0x4, R20 ;  /* 0x0000000407067824 */ /* 0x000fe200078e0214 */
[----:B------:R-:W-:Y:S01]  /*0e20*/  FMNMX R18, R5, R18, !PT ;  /* 0x0000001205127209 */ /* 0x000fe20007800000 */
[----:B-1----:R-:W-:-:S03]  /*0e30*/  IMAD.IADD R7, R4, 0x1, R7 ;  /* 0x0000000104077824 */ /* 0x002fc600078e0207 */
[----:B------:R2:W-:Y:S02]  /*0e40*/  STS [R6], R5 ;  /* 0x0000000506007388 */ /* 0x0005e40000000800 */
[----:B------:R-:W-:-:S13]  /*0e50*/  ISETP.GE.AND P0, PT, R7, R10, PT ;  /* 0x0000000a0700720c */ /* 0x000fda0003f06270 */
[----:B--2---:R-:W-:Y:S05]  /*0e60*/  @!P0 BRA `(.L_x_13) ;  /* 0xfffffffc00e88947 */ /* 0x004fea000383ffff */
.L_x_4:
[----:B------:R-:W-:Y:S05]  /*0e70*/  BSYNC.RECONVERGENT B0 ;  /* 0x0000000000007941 */ /* 0x000fea0003800200 */
.L_x_3:
[----:B------:R-:W-:Y:S01]  /*0e80*/  IMAD R4, R10, 0x4, R20 ;  /* 0x000000040a047824 */ /* 0x000fe200078e0214 */
[----:B------:R-:W1:Y:S01]  /*0e90*/  LDCU UR7, c[0x0][0x360] ;  /* 0x00006c00ff0777ac */ /* 0x000e620008000800 */
[----:B------:R-:W-:Y:S02]  /*0ea0*/  HFMA2 R12, -RZ, RZ, 0, 0 ;  /* 0x00000000ff0c7431 */ /* 0x000fe400000001ff */
[C---:B------:R-:W-:Y:S01]  /*0eb0*/  IMAD R5, R19.reuse, 0x4, R4 ;  /* 0x0000000413057824 */ /* 0x040fe200078e0204 */
[----:B------:R-:W2:Y:S04]  /*0ec0*/  LDCU UR4, c[0x0][0x3a4] ;  /* 0x00007480ff0477ac */ /* 0x000ea80008000800 */
[----:B------:R3:W-:Y:S01]  /*0ed0*/  STS [R5], R18 ;  /* 0x0000001205007388 */ /* 0x0007e20000000800 */
[----:B-1----:R-:W-:Y:S01]  /*0ee0*/  UISETP.GE.U32.AND UP0, UPT, UR7, 0x2, UPT ;  /* 0x000000020700788c */ /* 0x002fe2000bf06070 */
[----:B------:R-:W-:Y:S01]  /*0ef0*/  BAR.SYNC.DEFER_BLOCKING 0x0 ;  /* 0x0000000000007b1d */ /* 0x000fe20000010000 */
[----:B--2---:R-:W-:-:S07]  /*0f00*/  ISETP.GE.AND P1, PT, R19, UR4, PT ;  /* 0x0000000413007c0c */ /* 0x004fce000bf26270 */
[----:B---3--:R-:W-:Y:S06]  /*0f10*/  BRA.U !UP0, `(.L_x_14) ;  /* 0x0000000108307547 */ /* 0x008fec000b800000 */
[----:B------:R-:W-:-:S07]  /*0f20*/  IMAD.U32 R6, RZ, RZ, UR7 ;  /* 0x00000007ff067e24 */ /* 0x000fce000f8e00ff */
.L_x_15:
[----:B------:R-:W-:-:S04]  /*0f30*/  SHF.R.U32.HI R14, RZ, 0x1, R6 ;  /* 0x00000001ff0e7819 */ /* 0x000fc80000011606 */
[----:B------:R-:W-:-:S13]  /*0f40*/  ISETP.GE.U32.AND P0, PT, R19, R14, PT ;  /* 0x0000000e1300720c */ /* 0x000fda0003f06070 */
[----:B0-----:R-:W-:Y:S01]  /*0f50*/  @!P0 IMAD R8, R14, 0x4, R5 ;  /* 0x000000040e088824 */ /* 0x001fe200078e0205 */
[----:B------:R-:W-:Y:S05]  /*0f60*/  @!P0 LDS R7, [R5] ;  /* 0x0000000005078984 */ /* 0x000fea0000000800 */
[----:B------:R-:W0:Y:S02]  /*0f70*/  @!P0 LDS R8, [R8] ;  /* 0x0000000008088984 */ /* 0x000e240000000800 */
[----:B0-----:R-:W-:-:S05]  /*0f80*/  @!P0 FMNMX R10, R7, R8, !PT ;  /* 0x00000008070a8209 */ /* 0x001fca0007800000 */
[----:B------:R1:W-:Y:S01]  /*0f90*/  @!P0 STS [R5], R10 ;  /* 0x0000000a05008388 */ /* 0x0003e20000000800 */
[----:B------:R-:W-:Y:S01]  /*0fa0*/  BAR.SYNC.DEFER_BLOCKING 0x0 ;  /* 0x0000000000007b1d */ /* 0x000fe20000010000 */
[----:B------:R-:W-:Y:S01]  /*0fb0*/  ISETP.GT.U32.AND P0, PT, R6, 0x3, PT ;  /* 0x000000030600780c */ /* 0x000fe20003f04070 */
[----:B------:R-:W-:-:S12]  /*0fc0*/  IMAD.MOV.U32 R6, RZ, RZ, R14 ;  /* 0x000000ffff067224 */ /* 0x000fd800078e000e */
[----:B-1----:R-:W-:Y:S05]  /*0fd0*/  @P0 BRA `(.L_x_15) ;  /* 0xfffffffc00d40947 */ /* 0x002fea000383ffff */
.L_x_14:
[----:B------:R1:W2:Y:S01]  /*0fe0*/  LDS R6, [R4] ;  /* 0x0000000004067984 */ /* 0x0002a20000000800 */
[----:B------:R-:W-:Y:S01]  /*0ff0*/  BSSY.RECONVERGENT B0, `(.L_x_16) ;  /* 0x0000017000007945 */ /* 0x000fe20003800200 */
[----:B------:R-:W-:Y:S06]  /*1000*/  BAR.SYNC.DEFER_BLOCKING 0x0 ;  /* 0x0000000000007b1d */ /* 0x000fec0000010000 */
[----:B-1----:R-:W-:Y:S05]  /*1010*/  @P1 BRA `(.L_x_17) ;  /* 0x0000000000501947 */ /* 0x002fea0003800000 */
[----:B------:R-:W-:Y:S01]  /*1020*/  IMAD.MOV.U32 R12, RZ, RZ, RZ ;  /* 0x000000ffff0c7224 */ /* 0x000fe200078e00ff */
[----:B------:R-:W-:Y:S01]  /*1030*/  MOV R16, 0x3bbb989d ;  /* 0x3bbb989d00107802 */ /* 0x000fe20000000f00 */
[----:B------:R-:W-:Y:S02]  /*1040*/  IMAD.MOV.U32 R7, RZ, RZ, R19 ;  /* 0x000000ffff077224 */ /* 0x000fe400078e0013 */
[----:B0-----:R-:W-:-:S07]  /*1050*/  IMAD.MOV.U32 R11, RZ, RZ, 0x437c0000 ;  /* 0x437c0000ff0b7424 */ /* 0x001fce00078e00ff */
.L_x_18:
[C---:B-1----:R-:W-:Y:S02]  /*1060*/  IMAD R8, R7.reuse, 0x4, R20 ;  /* 0x0000000407087824 */ /* 0x042fe400078e0214 */
[----:B------:R-:W-:-:S03]  /*1070*/  VIADD R7, R7, UR7 ;  /* 0x0000000707077c36 */ /* 0x000fc60008000000 */
[----:B------:R-:W2:Y:S02]  /*1080*/  LDS R9, [R8] ;  /* 0x0000000008097984 */ /* 0x000ea40000000800 */
[----:B------:R-:W-:Y:S01]  /*1090*/  ISETP.GE.AND P0, PT, R7, UR4, PT ;  /* 0x0000000407007c0c */ /* 0x000fe2000bf06270 */
[----:B--2---:R-:W-:-:S04]  /*10a0*/  FADD R9, -R6, R9 ;  /* 0x0000000906097221 */ /* 0x004fc80000000100 */
[----:B------:R-:W-:-:S04]  /*10b0*/  FFMA.SAT R10, R9, R16, 0.5 ;  /* 0x3f000000090a7423 */ /* 0x000fc80000002010 */
[----:B------:R-:W-:-:S04]  /*10c0*/  FFMA.RM R10, R10, R11, 12582913 ;  /* 0x4b4000010a0a7423 */ /* 0x000fc8000000400b */
[C---:B------:R-:W-:Y:S01]  /*10d0*/  FADD R14, R10.reuse, -12583039 ;  /* 0xcb40007f0a0e7421 */ /* 0x040fe20000000000 */
[----:B------:R-:W-:-:S03]  /*10e0*/  IMAD.SHL.U32 R10, R10, 0x800000, RZ ;  /* 0x008000000a0a7824 */ /* 0x000fc600078e00ff */
[----:B------:R-:W-:-:S04]  /*10f0*/  FFMA R14, R9, 1.4426950216293334961, -R14 ;  /* 0x3fb8aa3b090e7823 */ /* 0x000fc8000000080e */
[----:B------:R-:W-:-:S04]  /*1100*/  FFMA R14, R9, 1.925963033500011079e-08, R14 ;  /* 0x32a57060090e7823 */ /* 0x000fc8000000000e */
[----:B------:R-:W0:Y:S02]  /*1110*/  MUFU.EX2 R9, R14 ;  /* 0x0000000e00097308 */ /* 0x000e240000000800 */
[----:B0-----:R-:W-:-:S04]  /*1120*/  FMUL R9, R10, R9 ;  /* 0x000000090a097220 */ /* 0x001fc80000400000 */
[----:B------:R-:W-:Y:S01]  /*1130*/  FADD R12, R9, R12 ;  /* 0x0000000c090c7221 */ /* 0x000fe20000000000 */
[----:B------:R1:W-:Y:S01]  /*1140*/  STS [R8], R9 ;  /* 0x0000000908007388 */ /* 0x0003e20000000800 */
[----:B------:R-:W-:Y:S05]  /*1150*/  @!P0 BRA `(.L_x_18) ;  /* 0xfffffffc00c08947 */ /* 0x000fea000383ffff */
.L_x_17:
[----:B------:R-:W-:Y:S05]  /*1160*/  BSYNC.RECONVERGENT B0 ;  /* 0x0000000000007941 */ /* 0x000fea0003800200 */
.L_x_16:
[----:B------:R3:W-:Y:S01]  /*1170*/  STS [R5], R12 ;  /* 0x0000000c05007388 */ /* 0x0007e20000000800 */
[----:B------:R-:W-:Y:S01]  /*1180*/  UISETP.GE.U32.AND UP0, UPT, UR7, 0x2, UPT ;  /* 0x000000020700788c */ /* 0x000fe2000bf06070 */
[----:B------:R-:W-:Y:S08]  /*1190*/  BAR.SYNC.DEFER_BLOCKING 0x0 ;  /* 0x0000000000007b1d */ /* 0x000ff00000010000 */
[----:B---3--:R-:W-:Y:S05]  /*11a0*/  BRA.U !UP0, `(.L_x_19) ;  /* 0x0000000108307547 */ /* 0x008fea000b800000 */
[----:B--2---:R-:W-:-:S07]  /*11b0*/  IMAD.U32 R6, RZ, RZ, UR7 ;  /* 0x00000007ff067e24 */ /* 0x004fce000f8e00ff */
.L_x_20:
[----:B------:R-:W-:-:S04]  /*11c0*/  SHF.R.U32.HI R10, RZ, 0x1, R6 ;  /* 0x00000001ff0a7819 */ /* 0x000fc80000011606 */
[----:B------:R-:W-:-:S13]  /*11d0*/  ISETP.GE.U32.AND P0, PT, R19, R10, PT ;  /* 0x0000000a1300720c */ /* 0x000fda0003f06070 */
[----:B------:R-:W-:Y:S01]  /*11e0*/  @!P0 LEA R7, R10, R5, 0x2 ;  /* 0x000000050a078211 */ /* 0x000fe200078e10ff */
[----:B01----:R-:W-:Y:S05]  /*11f0*/  @!P0 LDS R8, [R5] ;  /* 0x0000000005088984 */ /* 0x003fea0000000800 */
[----:B------:R-:W0:Y:S02]  /*1200*/  @!P0 LDS R7, [R7] ;  /* 0x0000000007078984 */ /* 0x000e240000000800 */
[----:B0-----:R-:W-:-:S05]  /*1210*/  @!P0 FADD R8, R7, R8 ;  /* 0x0000000807088221 */ /* 0x001fca0000000000 */
[----:B------:R3:W-:Y:S01]  /*1220*/  @!P0 STS [R5], R8 ;  /* 0x0000000805008388 */ /* 0x0007e20000000800 */
[----:B------:R-:W-:Y:S01]  /*1230*/  BAR.SYNC.DEFER_BLOCKING 0x0 ;  /* 0x0000000000007b1d */ /* 0x000fe20000010000 */
[----:B------:R-:W-:Y:S01]  /*1240*/  ISETP.GT.U32.AND P0, PT, R6, 0x3, PT ;  /* 0x000000030600780c */ /* 0x000fe20003f04070 */
[----:B------:R-:W-:-:S12]  /*1250*/  IMAD.MOV.U32 R6, RZ, RZ, R10 ;  /* 0x000000ffff067224 */ /* 0x000fd800078e000a */
[----:B---3--:R-:W-:Y:S05]  /*1260*/  @P0 BRA `(.L_x_20) ;  /* 0xfffffffc00d40947 */ /* 0x008fea000383ffff */
.L_x_19:
[----:B------:R-:W2:Y:S01]  /*1270*/  LDCU UR4, c[0x0][0x3a4] ;  /* 0x00007480ff0477ac */ /* 0x000ea20008000800 */
[----:B------:R-:W3:Y:S01]  /*1280*/  LDS R4, [R4] ;  /* 0x0000000004047984 */ /* 0x000ee20000000800 */
[----:B------:R-:W-:Y:S01]  /*1290*/  BSSY.RECONVERGENT B0, `(.L_x_21) ;  /* 0x000001c000007945 */ /* 0x000fe20003800200 */
[----:B--2---:R-:W-:Y:S01]  /*12a0*/  IMAD.U32 R6, RZ, RZ, UR4 ;  /* 0x00000004ff067e24 */ /* 0x004fe2000f8e00ff */
[----:B------:R-:W-:Y:S04]  /*12b0*/  BAR.SYNC.DEFER_BLOCKING 0x0 ;  /* 0x0000000000007b1d */ /* 0x000fe80000010000 */
[----:B------:R-:W-:-:S13]  /*12c0*/  ISETP.GE.AND P0, PT, R19, R6, PT ;  /* 0x000000061300720c */ /* 0x000fda0003f06270 */
[----:B------:R-:W-:Y:S05]  /*12d0*/  @P0 BRA `(.L_x_22) ;  /* 0x00000000005c0947 */ /* 0x000fea0003800000 */
[----:B---3--:R-:W-:Y:S01]  /*12e0*/  VIADD R5, R4, 0x1800000 ;  /* 0x0180000004057836 */ /* 0x008fe20000000000 */
[----:B------:R-:W-:Y:S04]  /*12f0*/  BSSY.RECONVERGENT B1, `(.L_x_23) ;  /* 0x000000b000017945 */ /* 0x000fe80003800200 */
[----:B------:R-:W-:-:S04]  /*1300*/  LOP3.LUT R5, R5, 0x7f800000, RZ, 0xc0, !PT ;  /* 0x7f80000005057812 */ /* 0x000fc800078ec0ff */
[----:B------:R-:W-:-:S13]  /*1310*/  ISETP.GT.U32.AND P0, PT, R5, 0x1ffffff, PT ;  /* 0x01ffffff0500780c */ /* 0x000fda0003f04070 */
[----:B------:R-:W-:Y:S05]  /*1320*/  @P0 BRA `(.L_x_24) ;  /* 0x00000000000c0947 */ /* 0x000fea0003800000 */
[----:B------:R-:W-:-:S07]  /*1330*/  MOV R6, 0x1350 ;  /* 0x0000135000067802 */ /* 0x000fce0000000f00 */
[----:B01----:R-:W-:Y:S05]  /*1340*/  CALL.REL.NOINC `($__internal_0_$__cuda_sm20_rcp_rn_f32_slowpath) ;  /* 0x0000000c00647944 */ /* 0x003fea0003c00000 */
[----:B------:R-:W-:Y:S05]  /*1350*/  BRA `(.L_x_25) ;  /* 0x0000000000107947 */ /* 0x000fea0003800000 */
.L_x_24:
[----:B------:R-:W2:Y:S02]  /*1360*/  MUFU.RCP R5, R4 ;  /* 0x0000000400057308 */ /* 0x000ea40000001000 */
[----:B--2---:R-:W-:-:S04]  /*1370*/  FFMA R6, R4, R5, -1 ;  /* 0xbf80000004067423 */ /* 0x004fc80000000005 */
[----:B------:R-:W-:-:S04]  /*1380*/  FADD.FTZ R6, -R6, -RZ ;  /* 0x800000ff06067221 */ /* 0x000fc80000010100 */
[----:B------:R-:W-:-:S07]  /*1390*/  FFMA R5, R5, R6, R5 ;  /* 0x0000000605057223 */ /* 0x000fce0000000005 */
.L_x_25:
[----:B------:R-:W-:Y:S05]  /*13a0*/  BSYNC.RECONVERGENT B1 ;  /* 0x0000000000017941 */ /* 0x000fea0003800200 */
.L_x_23:
[----:B01----:R-:W0:Y:S01]  /*13b0*/  LDC R8, c[0x0][0x3a4] ;  /* 0x0000e900ff087b82 */ /* 0x003e220000000800 */
[----:B------:R-:W-:-:S07]  /*13c0*/  IMAD.MOV.U32 R7, RZ, RZ, R19 ;  /* 0x000000ffff077224 */ /* 0x000fce00078e0013 */
.L_x_26:
[C---:B------:R-:W-:Y:S02]  /*13d0*/  IMAD R4, R7.reuse, 0x4, R20 ;  /* 0x0000000407047824 */ /* 0x040fe400078e0214 */
[----:B------:R-:W-:-:S03]  /*13e0*/  VIADD R7, R7, UR7 ;  /* 0x0000000707077c36 */ /* 0x000fc60008000000 */
[----:B------:R-:W1:Y:S02]  /*13f0*/  LDS R6, [R4] ;  /* 0x0000000004067984 */ /* 0x000e640000000800 */
[----:B-1----:R-:W-:Y:S01]  /*1400*/  FMUL R9, R6, R5 ;  /* 0x0000000506097220 */ /* 0x002fe20000400000 */
[----:B0-----:R-:W-:-:S04]  /*1410*/  MOV R6, R8 ;  /* 0x0000000800067202 */ /* 0x001fc80000000f00 */
[----:B------:R2:W-:Y:S01]  /*1420*/  STS [R4], R9 ;  /* 0x0000000904007388 */ /* 0x0005e20000000800 */
[----:B------:R-:W-:-:S13]  /*1430*/  ISETP.GE.AND P0, PT, R7, R6, PT ;  /* 0x000000060700720c */ /* 0x000fda0003f06270 */
[----:B--2---:R-:W-:Y:S05]  /*1440*/  @!P0 BRA `(.L_x_26) ;  /* 0xfffffffc00e08947 */ /* 0x004fea000383ffff */
.L_x_22:
[----:B------:R-:W-:Y:S05]  /*1450*/  BSYNC.RECONVERGENT B0 ;  /* 0x0000000000007941 */ /* 0x000fea0003800200 */
.L_x_21:
[----:B01----:R-:W0:Y:S08]  /*1460*/  LDC R8, c[0x0][0x3b0] ;  /* 0x0000ec00ff087b82 */ /* 0x003e300000000800 */
[----:B------:R-:W-:Y:S01]  /*1470*/  BAR.SYNC.DEFER_BLOCKING 0x0 ;  /* 0x0000000000007b1d */ /* 0x000fe20000010000 */
[----:B0-----:R-:W-:-:S13]  /*1480*/  ISETP.GE.AND P0, PT, R19, R8, PT ;  /* 0x000000081300720c */ /* 0x001fda0003f06270 */
[----:B------:R-:W-:Y:S05]  /*1490*/  @P0 EXIT ;  /* 0x000000000000094d */ /* 0x000fea0003800000 */
[----:B------:R-:W-:Y:S01]  /*14a0*/  ISETP.GT.AND P0, PT, R6, RZ, PT ;  /* 0x000000ff0600720c */ /* 0x000fe20003f04270 */
[----:B------:R-:W0:-:S12]  /*14b0*/  LDCU.64 UR10, c[0x0][0x398] ;  /* 0x00007300ff0a77ac */ /* 0x000e180008000a00 */
[----:B------:R-:W-:Y:S05]  /*14c0*/  @P0 BRA `(.L_x_27) ;  /* 0x0000000000200947 */ /* 0x000fea0003800000 */
[----:B---3--:R-:W1:Y:S02]  /*14d0*/  LDC.64 R4, c[0x0][0x380] ;  /* 0x0000e000ff047b82 */ /* 0x008e640000000a00 */
.L_x_28:
[----:B------:R-:W-:Y:S02]  /*14e0*/  IMAD R3, R8, UR6, R19 ;  /* 0x0000000608037c24 */ /* 0x000fe4000f8e0213 */
[----:B------:R-:W-:Y:S02]  /*14f0*/  VIADD R19, R19, UR7 ;  /* 0x0000000713137c36 */ /* 0x000fe40008000000 */
[----:B-1----:R-:W-:-:S03]  /*1500*/  IMAD.WIDE R2, R3, 0x4, R4 ;  /* 0x0000000403027825 */ /* 0x002fc600078e0204 */
[----:B------:R-:W-:Y:S02]  /*1510*/  ISETP.GE.AND P0, PT, R19, R8, PT ;  /* 0x000000081300720c */ /* 0x000fe40003f06270 */
[----:B------:R2:W-:Y:S11]  /*1520*/  STG.E desc[UR8][R2.64], RZ ;  /* 0x000000ff02007986 */ /* 0x0005f6000c101908 */
[----:B--2---:R-:W-:Y:S05]  /*1530*/  @!P0 BRA `(.L_x_28) ;  /* 0xfffffffc00e88947 */ /* 0x004fea000383ffff */
[----:B0-----:R-:W-:Y:S05]  /*1540*/  EXIT ;  /* 0x000000000000794d */ /* 0x001fea0003800000 */
.L_x_27:
[----:B------:R-:W1:Y:S01]  /*1550*/  S2UR UR5, SR_CgaCtaId ;  /* 0x00000000000579c3 */ /* 0x000e620000008800 */
[----:B---3--:R-:W-:Y:S01]  /*1560*/  LOP3.LUT R4, R6, 0x7, RZ, 0xc0, !PT ;  /* 0x0000000706047812 */ /* 0x008fe200078ec0ff */
[----:B------:R-:W-:-:S04]  /*1570*/  UMOV UR4, 0x400 ;  /* 0x0000040000047882 */ /* 0x000fc80000000000 */
[----:B------:R-:W-:-:S05]  /*1580*/  VIADD R5, R4, 0xffffffff ;  /* 0xffffffff04057836 */ /* 0x000fca0000000000 */
[----:B------:R-:W-:Y:S02]  /*1590*/  ISETP.GE.U32.AND P0, PT, R5, 0x3, PT ;  /* 0x000000030500780c */ /* 0x000fe40003f06070 */
[C---:B------:R-:W-:Y:S02]  /*15a0*/  LOP3.LUT R5, R6.reuse, 0x3, RZ, 0xc0, !PT ;  /* 0x0000000306057812 */ /* 0x040fe400078ec0ff */
[----:B------:R-:W-:Y:S01]  /*15b0*/  LOP3.LUT R6, R6, 0x7ffffff8, RZ, 0xc0, !PT ;  /* 0x7ffffff806067812 */ /* 0x000fe200078ec0ff */
[----:B-1----:R-:W-:-:S06]  /*15c0*/  ULEA UR4, UR5, UR4, 0x18 ;  /* 0x0000000405047291 */ /* 0x002fcc000f8ec0ff */
[----:B------:R-:W-:-:S07]  /*15d0*/  LEA R7, R8, UR4, 0x2 ;  /* 0x0000000408077c11 */ /* 0x000fce000f8e10ff */
.L_x_38:
[----:B-1----:R-:W1:Y:S01]  /*15e0*/  LDCU UR4, c[0x0][0x3a4] ;  /* 0x00007480ff0477ac */ /* 0x002e620008000800 */
[----:B------:R-:W-:Y:S02]  /*15f0*/  IMAD.MOV.U32 R18, RZ, RZ, RZ ;  /* 0x000000ffff127224 */ /* 0x000fe400078e00ff */
[----:B------:R-:W-:Y:S01]  /*1600*/  IMAD.MOV.U32 R12, RZ, RZ, RZ ;  /* 0x000000ffff0c7224 */ /* 0x000fe200078e00ff */
[----:B-1----:R-:W-:-:S09]  /*1610*/  UISETP.GE.U32.AND UP0, UPT, UR4, 0x8, UPT ;  /* 0x000000080400788c */ /* 0x002fd2000bf06070 */
[----:B------:R-:W-:Y:S05]  /*1620*/  BRA.U !UP0, `(.L_x_29) ;  /* 0x0000000508487547 */ /* 0x000fea000b800000 */
[----:B------:R-:W-:Y:S01]  /*1630*/  HFMA2 R18, -RZ, RZ, 0, 0 ;  /* 0x00000000ff127431 */ /* 0x000fe200000001ff */
[----:B------:R-:W-:Y:S01]  /*1640*/  BSSY.RECONVERGENT B0, `(.L_x_30) ;  /* 0x000004f000007945 */ /* 0x000fe20003800200 */
[----:B------:R-:W-:Y:S01]  /*1650*/  IADD3 R8, PT, PT, -R6, RZ, RZ ;  /* 0x000000ff06087210 */ /* 0x000fe20007ffe1ff */
[----:B------:R-:W-:Y:S02]  /*1660*/  VIADD R10, R7, 0x10 ;  /* 0x00000010070a7836 */ /* 0x000fe40000000000 */
[----:B------:R-:W-:Y:S02]  /*1670*/  IMAD.IADD R9, R19, 0x1, R2 ;  /* 0x0000000113097824 */ /* 0x000fe400078e0202 */
[C-C-:B------:R-:W-:Y:S02]  /*1680*/  IMAD R11, R2.reuse, 0x2, R19.reuse ;  /* 0x00000002020b7824 */ /* 0x140fe400078e0213 */
[C-C-:B------:R-:W-:Y:S02]  /*1690*/  IMAD R17, R2.reuse, 0x3, R19.reuse ;  /* 0x0000000302117824 */ /* 0x140fe400078e0213 */
[----:B------:R-:W-:-:S02]  /*16a0*/  IMAD R23, R2, 0x4, R19 ;  /* 0x0000000402177824 */ /* 0x000fc400078e0213 */
[C-C-:B------:R-:W-:Y:S02]  /*16b0*/  IMAD R25, R2.reuse, 0x5, R19.reuse ;  /* 0x0000000502197824 */ /* 0x140fe400078e0213 */
[C-C-:B------:R-:W-:Y:S02]  /*16c0*/  IMAD R27, R2.reuse, 0x6, R19.reuse ;  /* 0x00000006021b7824 */ /* 0x140fe400078e0213 */
[--C-:B------:R-:W-:Y:S02]  /*16d0*/  IMAD R29, R2, 0x7, R19.reuse ;  /* 0x00000007021d7824 */ /* 0x100fe400078e0213 */
[----:B------:R-:W-:-:S07]  /*16e0*/  IMAD.MOV.U32 R16, RZ, RZ, R19 ;  /* 0x000000ffff107224 */ /* 0x000fce00078e0013 */
.L_x_31:
[----:B------:R-:W-:-:S04]  /*16f0*/  IADD3 R13, P1, PT, R0, R16, RZ ;  /* 0x00000010000d7210 */ /* 0x000fc80007f3e0ff */
[----:B------:R-:W-:Y:S02]  /*1700*/  LEA.HI.X.SX32 R14, R16, R3, 0x1, P1 ;  /* 0x00000003100e7211 */ /* 0x000fe400008f0eff */
[----:B0-----:R-:W-:-:S04]  /*1710*/  LEA R12, P1, R13, UR10, 0x2 ;  /* 0x0000000a0d0c7c11 */ /* 0x001fc8000f8210ff */
[----:B------:R-:W-:Y:S02]  /*1720*/  LEA.HI.X R13, R13, UR11, R14, 0x2, P1 ;  /* 0x0000000b0d0d7c11 */ /* 0x000fe400088f140e */
[----:B------:R-:W-:-:S03]  /*1730*/  IADD3 R14, P1, PT, R0, R9, RZ ;  /* 0x00000009000e7210 */ /* 0x000fc60007f3e0ff */
[----:B------:R-:W2:Y:S01]  /*1740*/  LDG.E.CONSTANT R24, desc[UR8][R12.64] ;  /* 0x000000080c187981 */ /* 0x000ea2000c1e9900 */
[----:B------:R-:W-:Y:S02]  /*1750*/  LEA.HI.X.SX32 R15, R9, R3, 0x1, P1 ;  /* 0x00000003090f7211 */ /* 0x000fe400008f0eff */
[----:B------:R-:W-:-:S04]  /*1760*/  LEA R20, P1, R14, UR10, 0x2 ;  /* 0x0000000a0e147c11 */ /* 0x000fc8000f8210ff */
[----:B------:R-:W-:-:S05]  /*1770*/  LEA.HI.X R21, R14, UR11, R15, 0x2, P1 ;  /* 0x0000000b0e157c11 */ /* 0x000fca00088f140f */
[----:B------:R0:W3:Y:S01]  /*1780*/  LDG.E.CONSTANT R20, desc[UR8][R20.64] ;  /* 0x0000000814147981 */ /* 0x0000e2000c1e9900 */
[----:B------:R-:W-:-:S04]  /*1790*/  IADD3 R15, P1, PT, R0, R11, RZ ;  /* 0x0000000b000f7210 */ /* 0x000fc80007f3e0ff */
[----:B------:R-:W-:Y:S02]  /*17a0*/  LEA.HI.X.SX32 R22, R11, R3, 0x1, P1 ;  /* 0x000000030b167211 */ /* 0x000fe400008f0eff */
[C---:B------:R-:W-:Y:S01]  /*17b0*/  LEA R14, P1, R15.reuse, UR10, 0x2 ;  /* 0x0000000a0f0e7c11 */ /* 0x040fe2000f8210ff */
[----:B0-----:R-:W2:Y:S03]  /*17c0*/  LDS R21, [R10+-0x10] ;  /* 0xfffff0000a157984 */ /* 0x001ea60000000800 */
[----:B------:R-:W-:Y:S02]  /*17d0*/  LEA.HI.X R15, R15, UR11, R22, 0x2, P1 ;  /* 0x0000000b0f0f7c11 */ /* 0x000fe400088f1416 */
[----:B------:R-:W-:-:S03]  /*17e0*/  IADD3 R26, P1, PT, R0, R17, RZ ;  /* 0x00000011001a7210 */ /* 0x000fc60007f3e0ff */
[----:B------:R0:W4:Y:S01]  /*17f0*/  LDG.E.CONSTANT R22, desc[UR8][R14.64] ;  /* 0x000000080e167981 */ /* 0x000122000c1e9900 */
[----:B------:R-:W-:Y:S02]  /*1800*/  LEA.HI.X.SX32 R13, R17, R3, 0x1, P1 ;  /* 0x00000003110d7211 */ /* 0x000fe400008f0eff */
[----:B------:R-:W-:-:S04]  /*1810*/  LEA R12, P1, R26, UR10, 0x2 ;  /* 0x0000000a1a0c7c11 */ /* 0x000fc8000f8210ff */
[----:B------:R-:W-:Y:S02]  /*1820*/  LEA.HI.X R13, R26, UR11, R13, 0x2, P1 ;  /* 0x0000000b1a0d7c11 */ /* 0x000fe400088f140d */
[----:B------:R-:W3:Y:S04]  /*1830*/  LDS R26, [R10+-0xc] ;  /* 0xfffff4000a1a7984 */ /* 0x000ee80000000800 */
[----:B------:R1:W5:Y:S01]  /*1840*/  LDG.E.CONSTANT R12, desc[UR8][R12.64] ;  /* 0x000000080c0c7981 */ /* 0x000362000c1e9900 */
[----:B--2---:R-:W-:Y:S01]  /*1850*/  FFMA R24, R21, R24, R18 ;  /* 0x0000001815187223 */ /* 0x004fe20000000012 */
[----:B------:R-:W-:Y:S02]  /*1860*/  IADD3 R18, P1, PT, R0, R23, RZ ;  /* 0x0000001700127210 */ /* 0x000fe40007f3e0ff */
[----:B------:R-:W4:Y:S02]  /*1870*/  LDS R21, [R10+-0x8] ;  /* 0xfffff8000a157984 */ /* 0x000f240000000800 */
[----:B0-----:R-:W-:-:S02]  /*1880*/  LEA.HI.X.SX32 R15, R23, R3, 0x1, P1 ;  /* 0x00000003170f7211 */ /* 0x001fc400008f0eff */
[----:B------:R-:W-:-:S04]  /*1890*/  LEA R14, P1, R18, UR10, 0x2 ;  /* 0x0000000a120e7c11 */ /* 0x000fc8000f8210ff */
[----:B------:R-:W-:Y:S01]  /*18a0*/  LEA.HI.X R15, R18, UR11, R15, 0x2, P1 ;  /* 0x0000000b120f7c11 */ /* 0x000fe200088f140f */
[----:B---3--:R-:W-:Y:S02]  /*18b0*/  FFMA R20, R26, R20, R24 ;  /* 0x000000141a147223 */ /* 0x008fe40000000018 */
[----:B------:R-:W5:Y:S04]  /*18c0*/  LDS R24, [R10+-0x4] ;  /* 0xfffffc000a187984 */ /* 0x000f680000000800 */
[----:B------:R0:W2:Y:S01]  /*18d0*/  LDG.E.CONSTANT R18, desc[UR8][R14.64] ;  /* 0x000000080e127981 */ /* 0x0000a2000c1e9900 */
[----:B-1----:R-:W-:-:S04]  /*18e0*/  IADD3 R13, P1, PT, R0, R25, RZ ;  /* 0x00000019000d7210 */ /* 0x002fc80007f3e0ff */
[----:B------:R-:W-:Y:S02]  /*18f0*/  LEA.HI.X.SX32 R26, R25, R3, 0x1, P1 ;  /* 0x00000003191a7211 */ /* 0x000fe400008f0eff */
[----:B0-----:R-:W-:Y:S01]  /*1900*/  IADD3 R15, P2, PT, R0, R29, RZ ;  /* 0x0000001d000f7210 */ /* 0x001fe20007f5e0ff */
[----:B----4-:R-:W-:Y:S01]  /*1910*/  FFMA R22, R21, R22, R20 ;  /* 0x0000001615167223 */ /* 0x010fe20000000014 */
[----:B------:R-:W-:-:S04]  /*1920*/  LEA R20, P1, R13, UR10, 0x2 ;  /* 0x0000000a0d147c11 */ /* 0x000fc8000f8210ff */
[----:B------:R-:W-:Y:S02]  /*1930*/  LEA.HI.X R21, R13, UR11, R26, 0x2, P1 ;  /* 0x0000000b0d157c11 */ /* 0x000fe400088f141a */
[----:B------:R-:W-:-:S03]  /*1940*/  IADD3 R13, P1, PT, R0, R27, RZ ;  /* 0x0000001b000d7210 */ /* 0x000fc60007f3e0ff */
[----:B------:R0:W3:Y:S01]  /*1950*/  LDG.E.CONSTANT R20, desc[UR8][R20.64] ;  /* 0x0000000814147981 */ /* 0x0000e2000c1e9900 */
[----:B-----5:R-:W-:Y:S01]  /*1960*/  FFMA R24, R24, R12, R22 ;  /* 0x0000000c18187223 */ /* 0x020fe20000000016 */
[----:B------:R-:W-:Y:S02]  /*1970*/  LEA.HI.X.SX32 R22, R27, R3, 0x1, P1 ;  /* 0x000000031b167211 */ /* 0x000fe400008f0eff */
[----:B------:R-:W-:-:S04]  /*1980*/  LEA R12, P1, R13, UR10, 0x2 ;  /* 0x0000000a0d0c7c11 */ /* 0x000fc8000f8210ff */
[----:B------:R-:W-:Y:S01]  /*1990*/  LEA.HI.X R13, R13, UR11, R22, 0x2, P1 ;  /* 0x0000000b0d0d7c11 */ /* 0x000fe200088f1416 */
[----:B0-----:R-:W2:Y:S01]  /*19a0*/  LDS R21, [R10] ;  /* 0x000000000a157984 */ /* 0x001ea20000000800 */
[----:B------:R-:W-:Y:S02]  /*19b0*/  LEA.HI.X.SX32 R22, R29, R3, 0x1, P2 ;  /* 0x000000031d167211 */ /* 0x000fe400010f0eff */
[C---:B------:R-:W-:Y:S01]  /*19c0*/  LEA R14, P1, R15.reuse, UR10, 0x2 ;  /* 0x0000000a0f0e7c11 */ /* 0x040fe2000f8210ff */
[----:B------:R-:W4:Y:S03]  /*19d0*/  LDG.E.CONSTANT R12, desc[UR8][R12.64] ;  /* 0x000000080c0c7981 */ /* 0x000f26000c1e9900 */
[----:B------:R-:W-:Y:S02]  /*19e0*/  LEA.HI.X R15, R15, UR11, R22, 0x2, P1 ;  /* 0x0000000b0f0f7c11 */ /* 0x000fe400088f1416 */
[----:B------:R-:W-:Y:S04]  /*19f0*/  LDS R22, [R10+0x8] ;  /* 0x000008000a167984 */ /* 0x000fe80000000800 */
[----:B------:R-:W5:Y:S01]  /*1a00*/  LDG.E.CONSTANT R14, desc[UR8][R14.64] ;  /* 0x000000080e0e7981 */ /* 0x000f62000c1e9900 */
[----:B------:R-:W-:-:S05]  /*1a10*/  VIADD R8, R8, 0x8 ;  /* 0x0000000808087836 */ /* 0x000fca0000000000 */
[----:B------:R-:W-:Y:S01]  /*1a20*/  ISETP.NE.AND P1, PT, R8, RZ, PT ;  /* 0x000000ff0800720c */ /* 0x000fe20003f25270 */
[C---:B------:R-:W-:Y:S01]  /*1a30*/  IMAD R9, R2.reuse, 0x8, R9 ;  /* 0x0000000802097824 */ /* 0x040fe200078e0209 */
[C---:B------:R-:W-:Y:S01]  /*1a40*/  LEA R11, R2.reuse, R11, 0x3 ;  /* 0x0000000b020b7211 */ /* 0x040fe200078e18ff */
[C---:B------:R-:W-:Y:S01]  /*1a50*/  IMAD R17, R2.reuse, 0x8, R17 ;  /* 0x0000000802117824 */ /* 0x040fe200078e0211 */
[C---:B------:R-:W-:Y:S01]  /*1a60*/  LEA R29, R2.reuse, R29, 0x3 ;  /* 0x0000001d021d7211 */ /* 0x040fe200078e18ff */
[C---:B------:R-:W-:Y:S02]  /*1a70*/  IMAD R23, R2.reuse, 0x8, R23 ;  /* 0x0000000802177824 */ /* 0x040fe400078e0217 */
[C---:B------:R-:W-:Y:S02]  /*1a80*/  IMAD R25, R2.reuse, 0x8, R25 ;  /* 0x0000000802197824 */ /* 0x040fe400078e0219 */
[C---:B------:R-:W-:Y:S02]  /*1a90*/  IMAD R27, R2.reuse, 0x8, R27 ;  /* 0x00000008021b7824 */ /* 0x040fe400078e021b */
[----:B------:R-:W-:-:S02]  /*1aa0*/  IMAD R16, R2, 0x8, R16 ;  /* 0x0000000802107824 */ /* 0x000fc400078e0210 */
[----:B--2---:R-:W-:Y:S02]  /*1ab0*/  FFMA R21, R21, R18, R24 ;  /* 0x0000001215157223 */ /* 0x004fe40000000018 */
[----:B------:R-:W3:Y:S04]  /*1ac0*/  LDS R18, [R10+0x4] ;  /* 0x000004000a127984 */ /* 0x000ee80000000800 */
[----:B------:R0:W5:Y:S02]  /*1ad0*/  LDS R24, [R10+0xc] ;  /* 0x00000c000a187984 */ /* 0x0001640000000800 */
[----:B0-----:R-:W-:Y:S02]  /*1ae0*/  VIADD R10, R10, 0x20 ;  /* 0x000000200a0a7836 */ /* 0x001fe40000000000 */
[----:B---3--:R-:W-:-:S04]  /*1af0*/  FFMA R21, R18, R20, R21 ;  /* 0x0000001412157223 */ /* 0x008fc80000000015 */
[----:B----4-:R-:W-:-:S04]  /*1b00*/  FFMA R21, R22, R12, R21 ;  /* 0x0000000c16157223 */ /* 0x010fc80000000015 */
[----:B-----5:R-:W-:Y:S01]  /*1b10*/  FFMA R18, R24, R14, R21 ;  /* 0x0000000e18127223 */ /* 0x020fe20000000015 */
[----:B------:R-:W-:Y:S06]  /*1b20*/  @P1 BRA `(.L_x_31) ;  /* 0xfffffff800f01947 */ /* 0x000fec000383ffff */
[----:B------:R-:W-:Y:S05]  /*1b30*/  BSYNC.RECONVERGENT B0 ;  /* 0x0000000000007941 */ /* 0x000fea0003800200 */
.L_x_30:
[----:B------:R-:W-:-:S07]  /*1b40*/  IMAD.MOV.U32 R12, RZ, RZ, R6 ;  /* 0x000000ffff0c7224 */ /* 0x000fce00078e0006 */
.L_x_29:
[----:B------:R-:W-:Y:S01]  /*1b50*/  ISETP.NE.AND P1, PT, R4, RZ, PT ;  /* 0x000000ff0400720c */ /* 0x000fe20003f25270 */
[----:B------:R-:W-:-:S12]  /*1b60*/  BSSY.RECONVERGENT B0, `(.L_x_32) ;  /* 0x000004e000007945 */ /* 0x000fd80003800200 */
[----:B------:R-:W-:Y:S05]  /*1b70*/  @!P1 BRA `(.L_x_33) ;  /* 0x0000000400309947 */ /* 0x000fea0003800000 */
[----:B------:R-:W-:Y:S01]  /*1b80*/  BSSY.RECONVERGENT B1, `(.L_x_34) ;  /* 0x0000026000017945 */ /* 0x000fe20003800200 */
[----:B------:R-:W-:-:S03]  /*1b90*/  ISETP.NE.AND P1, PT, R5, RZ, PT ;  /* 0x000000ff0500720c */ /* 0x000fc60003f25270 */
[----:B------:R-:W-:Y:S10]  /*1ba0*/  @!P0 BRA `(.L_x_35) ;  /* 0x00000000008c8947 */ /* 0x000ff40003800000 */
[----:B------:R-:W1:Y:S01]  /*1bb0*/  LDCU.64 UR4, c[0x0][0x398] ;  /* 0x00007300ff0477ac */ /* 0x000e620008000a00 */
[----:B------:R-:W-:-:S04]  /*1bc0*/  IMAD R9, R12, R2, R19 ;  /* 0x000000020c097224 */ /* 0x000fc800078e0213 */
[----:B------:R-:W-:Y:S01]  /*1bd0*/  IMAD.IADD R11, R9, 0x1, R2 ;  /* 0x00000001090b7824 */ /* 0x000fe200078e0202 */
[----:B------:R-:W-:-:S04]  /*1be0*/  IADD3 R13, P2, PT, R0, R9, RZ ;  /* 0x00000009000d7210 */ /* 0x000fc80007f5e0ff */
[----:B------:R-:W-:Y:S02]  /*1bf0*/  IADD3 R8, P3, PT, R0, R11, RZ ;  /* 0x0000000b00087210 */ /* 0x000fe40007f7e0ff */
[-C--:B------:R-:W-:Y:S01]  /*1c00*/  LEA.HI.X.SX32 R20, R9, R3.reuse, 0x1, P2 ;  /* 0x0000000309147211 */ /* 0x080fe200010f0eff */
[C---:B------:R-:W-:Y:S01]  /*1c10*/  IMAD.IADD R9, R11.reuse, 0x1, R2 ;  /* 0x000000010b097824 */ /* 0x040fe200078e0202 */
[----:B------:R-:W-:Y:S02]  /*1c20*/  LEA.HI.X.SX32 R11, R11, R3, 0x1, P3 ;  /* 0x000000030b0b7211 */ /* 0x000fe400018f0eff */
[----:B-1----:R-:W-:Y:S02]  /*1c30*/  LEA R16, P2, R13, UR4, 0x2 ;  /* 0x000000040d107c11 */ /* 0x002fe4000f8410ff */
[----:B------:R-:W-:Y:S02]  /*1c40*/  LEA R10, P3, R8, UR4, 0x2 ;  /* 0x00000004080a7c11 */ /* 0x000fe4000f8610ff */
[----:B------:R-:W-:-:S02]  /*1c50*/  IADD3 R14, P4, PT, R0, R9, RZ ;  /* 0x00000009000e7210 */ /* 0x000fc40007f9e0ff */
[----:B------:R-:W-:Y:S02]  /*1c60*/  LEA.HI.X R17, R13, UR5, R20, 0x2, P2 ;  /* 0x000000050d117c11 */ /* 0x000fe400090f1414 */
[C---:B------:R-:W-:Y:S02]  /*1c70*/  IADD3 R13, PT, PT, R9.reuse, R2, RZ ;  /* 0x00000002090d7210 */ /* 0x040fe40007ffe0ff */
[----:B------:R-:W-:Y:S02]  /*1c80*/  LEA.HI.X R11, R8, UR5, R11, 0x2, P3 ;  /* 0x00000005080b7c11 */ /* 0x000fe400098f140b */
[----:B------:R-:W-:Y:S01]  /*1c90*/  LEA.HI.X.SX32 R9, R9, R3, 0x1, P4 ;  /* 0x0000000309097211 */ /* 0x000fe200020f0eff */
[----:B------:R1:W2:Y:S01]  /*1ca0*/  LDG.E.CONSTANT R17, desc[UR8][R16.64] ;  /* 0x0000000810117981 */ /* 0x0002a2000c1e9900 */
[----:B------:R-:W-:Y:S02]  /*1cb0*/  LEA R8, P2, R14, UR4, 0x2 ;  /* 0x000000040e087c11 */ /* 0x000fe4000f8410ff */
[----:B------:R-:W-:Y:S01]  /*1cc0*/  IADD3 R15, P3, PT, R0, R13, RZ ;  /* 0x0000000d000f7210 */ /* 0x000fe20007f7e0ff */
[----:B------:R-:W3:Y:S01]  /*1cd0*/  LDG.E.CONSTANT R10, desc[UR8][R10.64] ;  /* 0x000000080a0a7981 */ /* 0x000ee2000c1e9900 */
[----:B------:R-:W-:-:S02]  /*1ce0*/  LEA.HI.X R9, R14, UR5, R9, 0x2, P2 ;  /* 0x000000050e097c11 */ /* 0x000fc400090f1409 */
[----:B------:R-:W-:Y:S02]  /*1cf0*/  LEA.HI.X.SX32 R20, R13, R3, 0x1, P3 ;  /* 0x000000030d147211 */ /* 0x000fe400018f0eff */
[C---:B------:R-:W-:Y:S01]  /*1d00*/  LEA R14, P2, R15.reuse, UR4, 0x2 ;  /* 0x000000040f0e7c11 */ /* 0x040fe2000f8410ff */
[----:B------:R-:W4:Y:S03]  /*1d10*/  LDG.E.CONSTANT R8, desc[UR8][R8.64] ;  /* 0x0000000808087981 */ /* 0x000f26000c1e9900 */
[----:B------:R-:W-:-:S05]  /*1d20*/  LEA.HI.X R15, R15, UR5, R20, 0x2, P2 ;  /* 0x000000050f0f7c11 */ /* 0x000fca00090f1414 */
[----:B------:R-:W5:Y:S01]  /*1d30*/  LDG.E.CONSTANT R14, desc[UR8][R14.64] ;  /* 0x000000080e0e7981 */ /* 0x000f62000c1e9900 */
[----:B------:R-:W-:-:S05]  /*1d40*/  IMAD R13, R12, 0x4, R7 ;  /* 0x000000040c0d7824 */ /* 0x000fca00078e0207 */
[----:B------:R-:W2:Y:S04]  /*1d50*/  LDS R21, [R13] ;  /* 0x000000000d157984 */ /* 0x000ea80000000800 */
[----:B------:R-:W3:Y:S04]  /*1d60*/  LDS R20, [R13+0x4] ;  /* 0x000004000d147984 */ /* 0x000ee80000000800 */
[----:B-1----:R-:W4:Y:S04]  /*1d70*/  LDS R16, [R13+0x8] ;  /* 0x000008000d107984 */ /* 0x002f280000000800 */
[----:B------:R-:W5:Y:S01]  /*1d80*/  LDS R23, [R13+0xc] ;  /* 0x00000c000d177984 */ /* 0x000f620000000800 */
[----:B------:R-:W-:-:S02]  /*1d90*/  VIADD R12, R12, 0x4 ;  /* 0x000000040c0c7836 */ /* 0x000fc40000000000 */
[----:B--2---:R-:W-:-:S04]  /*1da0*/  FFMA R17, R21, R17, R18 ;  /* 0x0000001115117223 */ /* 0x004fc80000000012 */
[----:B---3--:R-:W-:-:S04]  /*1db0*/  FFMA R17, R20, R10, R17 ;  /* 0x0000000a14117223 */ /* 0x008fc80000000011 */
[----:B----4-:R-:W-:-:S04]  /*1dc0*/  FFMA R16, R16, R8, R17 ;  /* 0x0000000810107223 */ /* 0x010fc80000000011 */
[----:B-----5:R-:W-:-:S07]  /*1dd0*/  FFMA R18, R23, R14, R16 ;  /* 0x0000000e17127223 */ /* 0x020fce0000000010 */
.L_x_35:
[----:B0-----:R-:W-:Y:S05]  /*1de0*/  BSYNC.RECONVERGENT B1 ;  /* 0x0000000000017941 */ /* 0x001fea0003800200 */
.L_x_34:
[----:B------:R-:W-:Y:S05]  /*1df0*/  @!P1 BRA `(.L_x_33) ;  /* 0x0000000000909947 */ /* 0x000fea0003800000 */
[----:B------:R-:W-:Y:S01]  /*1e00*/  ISETP.NE.AND P1, PT, R5, 0x1, PT ;  /* 0x000000010500780c */ /* 0x000fe20003f25270 */
[----:B------:R-:W-:-:S12]  /*1e10*/  BSSY.RECONVERGENT B1, `(.L_x_36) ;  /* 0x0000015000017945 */ /* 0x000fd80003800200 */
[----:B------:R-:W-:Y:S05]  /*1e20*/  @!P1 BRA `(.L_x_37) ;  /* 0x00000000004c9947 */ /* 0x000fea0003800000 */
[----:B------:R-:W0:Y:S01]  /*1e30*/  LDCU.64 UR4, c[0x0][0x398] ;  /* 0x00007300ff0477ac */ /* 0x000e220008000a00 */
[----:B------:R-:W-:-:S04]  /*1e40*/  IMAD R9, R12, R2, R19 ;  /* 0x000000020c097224 */ /* 0x000fc800078e0213 */
[----:B------:R-:W-:Y:S01]  /*1e50*/  IMAD.IADD R11, R9, 0x1, R2 ;  /* 0x00000001090b7824 */ /* 0x000fe200078e0202 */
[----:B------:R-:W-:-:S04]  /*1e60*/  IADD3 R10, P1, PT, R0, R9, RZ ;  /* 0x00000009000a7210 */ /* 0x000fc80007f3e0ff */
[----:B------:R-:W-:Y:S02]  /*1e70*/  LEA.HI.X.SX32 R9, R9, R3, 0x1, P1 ;  /* 0x0000000309097211 */ /* 0x000fe400008f0eff */
[----:B------:R-:W-:-:S04]  /*1e80*/  IADD3 R13, P2, PT, R0, R11, RZ ;  /* 0x0000000b000d7210 */ /* 0x000fc80007f5e0ff */
[----:B------:R-:W-:Y:S02]  /*1e90*/  LEA.HI.X.SX32 R14, R11, R3, 0x1, P2 ;  /* 0x000000030b0e7211 */ /* 0x000fe400010f0eff */
[----:B0-----:R-:W-:-:S04]  /*1ea0*/  LEA R8, P1, R10, UR4, 0x2 ;  /* 0x000000040a087c11 */ /* 0x001fc8000f8210ff */
[----:B------:R-:W-:Y:S02]  /*1eb0*/  LEA.HI.X R9, R10, UR5, R9, 0x2, P1 ;  /* 0x000000050a097c11 */ /* 0x000fe400088f1409 */
[----:B------:R-:W-:-:S03]  /*1ec0*/  LEA R10, P1, R13, UR4, 0x2 ;  /* 0x000000040d0a7c11 */ /* 0x000fc6000f8210ff */
[----:B------:R-:W2:Y:S01]  /*1ed0*/  LDG.E.CONSTANT R8, desc[UR8][R8.64] ;  /* 0x0000000808087981 */ /* 0x000ea2000c1e9900 */
[----:B------:R-:W-:-:S05]  /*1ee0*/  LEA.HI.X R11, R13, UR5, R14, 0x2, P1 ;  /* 0x000000050d0b7c11 */ /* 0x000fca00088f140e */
[----:B------:R-:W3:Y:S01]  /*1ef0*/  LDG.E.CONSTANT R10, desc[UR8][R10.64] ;  /* 0x000000080a0a7981 */ /* 0x000ee2000c1e9900 */
[----:B------:R-:W-:-:S05]  /*1f00*/  IMAD R13, R12, 0x4, R7 ;  /* 0x000000040c0d7824 */ /* 0x000fca00078e0207 */
[----:B------:R-:W2:Y:S04]  /*1f10*/  LDS R15, [R13] ;  /* 0x000000000d0f7984 */ /* 0x000ea80000000800 */
[----:B------:R-:W3:Y:S01]  /*1f20*/  LDS R14, [R13+0x4] ;  /* 0x000004000d0e7984 */ /* 0x000ee20000000800 */
[----:B------:R-:W-:Y:S01]  /*1f30*/  IADD3 R12, PT, PT, R12, 0x2, RZ ;  /* 0x000000020c0c7810 */ /* 0x000fe20007ffe0ff */
[----:B--2---:R-:W-:-:S04]  /*1f40*/  FFMA R15, R15, R8, R18 ;  /* 0x000000080f0f7223 */ /* 0x004fc80000000012 */
[----:B---3--:R-:W-:-:S07]  /*1f50*/  FFMA R18, R14, R10, R15 ;  /* 0x0000000a0e127223 */ /* 0x008fce000000000f */
.L_x_37:
[----:B------:R-:W-:Y:S05]  /*1f60*/  BSYNC.RECONVERGENT B1 ;  /* 0x0000000000017941 */ /* 0x000fea0003800200 */
.L_x_36:
[----:B------:R-:W0:Y:S02]  /*1f70*/  LDCU UR4, c[0x0][0x3a4] ;  /* 0x00007480ff0477ac */ /* 0x000e240008000800 */
[----:B0-----:R-:W-:-:S09]  /*1f80*/  ULOP3.LUT UP0, URZ, UR4, 0x1, URZ, 0xc0, !UPT ;  /* 0x0000000104ff7892 */ /* 0x001fd2000f80c0ff */
[----:B------:R-:W-:Y:S05]  /*1f90*/  BRA.U !UP0, `(.L_x_33) ;  /* 0x0000000108287547 */ /* 0x000fea000b800000 */
[----:B------:R-:W0:Y:S01]  /*1fa0*/  LDCU.64 UR4, c[0x0][0x398] ;  /* 0x00007300ff0477ac */ /* 0x000e220008000a00 */
[----:B------:R-:W-:-:S05]  /*1fb0*/  IMAD R8, R12, R2, R19 ;  /* 0x000000020c087224 */ /* 0x000fca00078e0213 */
[----:B------:R-:W-:-:S04]  /*1fc0*/  IADD3 R9, P1, PT, R0, R8, RZ ;  /* 0x0000000800097210 */ /* 0x000fc80007f3e0ff */
[----:B------:R-:W-:Y:S02]  /*1fd0*/  LEA.HI.X.SX32 R10, R8, R3, 0x1, P1 ;  /* 0x00000003080a7211 */ /* 0x000fe400008f0eff */
[----:B0-----:R-:W-:-:S04]  /*1fe0*/  LEA R8, P1, R9, UR4, 0x2 ;  /* 0x0000000409087c11 */ /* 0x001fc8000f8210ff */
[----:B------:R-:W-:-:S05]  /*1ff0*/  LEA.HI.X R9, R9, UR5, R10, 0x2, P1 ;  /* 0x0000000509097c11 */ /* 0x000fca00088f140a */
[----:B------:R-:W2:Y:S01]  /*2000*/  LDG.E.CONSTANT R8, desc[UR8][R8.64] ;  /* 0x0000000808087981 */ /* 0x000ea2000c1e9900 */
[----:B------:R-:W-:-:S05]  /*2010*/  IMAD R10, R12, 0x4, R7 ;  /* 0x000000040c0a7824 */ /* 0x000fca00078e0207 */
[----:B------:R-:W2:Y:S02]  /*2020*/  LDS R11, [R10] ;  /* 0x000000000a0b7984 */ /* 0x000ea40000000800 */
[----:B--2---:R-:W-:-:S07]  /*2030*/  FFMA R18, R11, R8, R18 ;  /* 0x000000080b127223 */ /* 0x004fce0000000012 */
.L_x_33:
[----:B0-----:R-:W-:Y:S05]  /*2040*/  BSYNC.RECONVERGENT B0 ;  /* 0x0000000000007941 */ /* 0x001fea0003800200 */
.L_x_32:
[----:B------:R-:W0:Y:S08]  /*2050*/  LDC R10, c[0x0][0x3b0] ;  /* 0x0000ec00ff0a7b82 */ /* 0x000e300000000800 */
[----:B------:R-:W1:Y:S01]  /*2060*/  LDC.64 R8, c[0x0][0x380] ;  /* 0x0000e000ff087b82 */ /* 0x000e620000000a00 */
[----:B0-----:R-:W-:Y:S02]  /*2070*/  IMAD R11, R10, UR6, R19 ;  /* 0x000000060a0b7c24 */ /* 0x001fe4000f8e0213 */
[----:B------:R-:W-:-:S05]  /*2080*/  VIADD R19, R19, UR7 ;  /* 0x0000000713137c36 */ /* 0x000fca0008000000 */
[----:B------:R-:W-:Y:S01]  /*2090*/  ISETP.GE.AND P1, PT, R19, R10, PT ;  /* 0x0000000a1300720c */ /* 0x000fe20003f26270 */
[----:B-1----:R-:W-:-:S05]  /*20a0*/  IMAD.WIDE R8, R11, 0x4, R8 ;  /* 0x000000040b087825 */ /* 0x002fca00078e0208 */
[----:B------:R1:W-:Y:S07]  /*20b0*/  STG.E desc[UR8][R8.64], R18 ;  /* 0x0000001208007986 */ /* 0x0003ee000c101908 */
[----:B------:R-:W-:Y:S05]  /*20c0*/  @!P1 BRA `(.L_x_38) ;  /* 0xfffffff400449947 */ /* 0x000fea000383ffff */
[----:B------:R-:W-:Y:S05]  /*20d0*/  EXIT ;  /* 0x000000000000794d */ /* 0x000fea0003800000 */
        .weak           $__internal_0_$__cuda_sm20_rcp_rn_f32_slowpath
        .type           $__internal_0_$__cuda_sm20_rcp_rn_f32_slowpath,@function
        .size           $__internal_0_$__cuda_sm20_rcp_rn_f32_slowpath,(.L_x_44 - $__internal_0_$__cuda_sm20_rcp_rn_f32_slowpath)
$__internal_0_$__cuda_sm20_rcp_rn_f32_slowpath:
[----:B------:R-:W-:Y:S01]  /*20e0*/  IMAD.SHL.U32 R5, R4, 0x2, RZ ;  /* 0x0000000204057824 */ /* 0x000fe200078e00ff */
[----:B------:R-:W-:Y:S04]  /*20f0*/  BSSY.RECONVERGENT B2, `(.L_x_39) ;  /* 0x0000030000027945 */ /* 0x000fe80003800200 */
[----:B------:R-:W-:-:S04]  /*2100*/  SHF.R.U32.HI R5, RZ, 0x18, R5 ;  /* 0x00000018ff057819 */ /* 0x000fc80000011605 */
[----:B------:R-:W-:-:S13]  /*2110*/  ISETP.NE.U32.AND P0, PT, R5, RZ, PT ;  /* 0x000000ff0500720c */ /* 0x000fda0003f05070 */
[----:B------:R-:W-:Y:S05]  /*2120*/  @P0 BRA `(.L_x_40) ;  /* 0x0000000000280947 */ /* 0x000fea0003800000 */
[----:B------:R-:W-:-:S05]  /*2130*/  IMAD.SHL.U32 R5, R4, 0x2, RZ ;  /* 0x0000000204057824 */ /* 0x000fca00078e00ff */
[----:B------:R-:W-:-:S13]  /*2140*/  ISETP.NE.AND P0, PT, R5, RZ, PT ;  /* 0x000000ff0500720c */ /* 0x000fda0003f05270 */
[----:B------:R-:W-:Y:S01]  /*2150*/  @P0 FFMA R8, R4, 1.84467440737095516160e+19, RZ ;  /* 0x5f80000004080823 */ /* 0x000fe200000000ff */
[----:B------:R-:W-:Y:S08]  /*2160*/  @!P0 MUFU.RCP R7, R4 ;  /* 0x0000000400078308 */ /* 0x000ff00000001000 */
[----:B------:R-:W0:Y:S02]  /*2170*/  @P0 MUFU.RCP R5, R8 ;  /* 0x0000000800050308 */ /* 0x000e240000001000 */
[----:B0-----:R-:W-:-:S04]  /*2180*/  @P0 FFMA R9, R8, R5, -1 ;  /* 0xbf80000008090423 */ /* 0x001fc80000000005 */
[----:B------:R-:W-:-:S04]  /*2190*/  @P0 FADD.FTZ R10, -R9, -RZ ;  /* 0x800000ff090a0221 */ /* 0x000fc80000010100 */
[----:B------:R-:W-:-:S04]  /*21a0*/  @P0 FFMA R5, R5, R10, R5 ;  /* 0x0000000a05050223 */ /* 0x000fc80000000005 */
[----:B------:R-:W-:Y:S01]  /*21b0*/  @P0 FFMA R7, R5, 1.84467440737095516160e+19, RZ ;  /* 0x5f80000005070823 */ /* 0x000fe200000000ff */
[----:B------:R-:W-:Y:S06]  /*21c0*/  BRA `(.L_x_41) ;  /* 0x0000000000887947 */ /* 0x000fec0003800000 */
.L_x_40:
[----:B------:R-:W-:-:S04]  /*21d0*/  IADD3 R7, PT, PT, R5, -0xfd, RZ ;  /* 0xffffff0305077810 */ /* 0x000fc80007ffe0ff */
[----:B------:R-:W-:-:S13]  /*21e0*/  ISETP.GT.U32.AND P0, PT, R7, 0x1, PT ;  /* 0x000000010700780c */ /* 0x000fda0003f04070 */
[----:B------:R-:W-:Y:S05]  /*21f0*/  @P0 BRA `(.L_x_42) ;  /* 0x0000000000780947 */ /* 0x000fea0003800000 */
[----:B------:R-:W-:Y:S01]  /*2200*/  LOP3.LUT R8, R4, 0x7fffff, RZ, 0xc0, !PT ;  /* 0x007fffff04087812 */ /* 0x000fe200078ec0ff */
[----:B------:R-:W-:Y:S02]  /*2210*/  IMAD.MOV.U32 R12, RZ, RZ, 0x3 ;  /* 0x00000003ff0c7424 */ /* 0x000fe400078e00ff */
[----:B------:R-:W-:Y:S01]  /*2220*/  VIADD R5, R5, 0xffffff04 ;  /* 0xffffff0405057836 */ /* 0x000fe20000000000 */
[----:B------:R-:W-:Y:S02]  /*2230*/  LOP3.LUT R8, R8, 0x3f800000, RZ, 0xfc, !PT ;  /* 0x3f80000008087812 */ /* 0x000fe400078efcff */
[----:B------:R-:W-:Y:S02]  /*2240*/  SHF.L.U32 R13, R12, R7, RZ ;  /* 0x000000070c0d7219 */ /* 0x000fe400000006ff */
[----:B------:R-:W0:Y:S02]  /*2250*/  MUFU.RCP R9, R8 ;  /* 0x0000000800097308 */ /* 0x000e240000001000 */
[----:B0-----:R-:W-:-:S04]  /*2260*/  FFMA R10, R8, R9, -1 ;  /* 0xbf800000080a7423 */ /* 0x001fc80000000009 */
[----:B------:R-:W-:-:S04]  /*2270*/  FADD.FTZ R10, -R10, -RZ ;  /* 0x800000ff0a0a7221 */ /* 0x000fc80000010100 */
[CCC-:B------:R-:W-:Y:S01]  /*2280*/  FFMA.RM R11, R9.reuse, R10.reuse, R9.reuse ;  /* 0x0000000a090b7223 */ /* 0x1c0fe20000004009 */
[----:B------:R-:W-:-:S04]  /*2290*/  FFMA.RP R10, R9, R10, R9 ;  /* 0x0000000a090a7223 */ /* 0x000fc80000008009 */
[C---:B------:R-:W-:Y:S02]  /*22a0*/  LOP3.LUT R9, R11.reuse, 0x7fffff, RZ, 0xc0, !PT ;  /* 0x007fffff0b097812 */ /* 0x040fe400078ec0ff */
[----:B------:R-:W-:Y:S02]  /*22b0*/  FSETP.NEU.FTZ.AND P0, PT, R11, R10, PT ;  /* 0x0000000a0b00720b */ /* 0x000fe40003f1d000 */
[----:B------:R-:W-:Y:S02]  /*22c0*/  LOP3.LUT R10, R9, 0x800000, RZ, 0xfc, !PT ;  /* 0x00800000090a7812 */ /* 0x000fe400078efcff */
[----:B------:R-:W-:Y:S02]  /*22d0*/  SEL R9, RZ, 0xffffffff, !P0 ;  /* 0xffffffffff097807 */ /* 0x000fe40004000000 */
[----:B------:R-:W-:Y:S02]  /*22e0*/  LOP3.LUT R8, R13, R10, RZ, 0xc0, !PT ;  /* 0x0000000a0d087212 */ /* 0x000fe400078ec0ff */
[----:B------:R-:W-:Y:S01]  /*22f0*/  SHF.R.U32.HI R5, RZ, R5, R10 ;  /* 0x00000005ff057219 */ /* 0x000fe2000001160a */
[----:B------:R-:W-:Y:S01]  /*2300*/  IMAD.MOV R9, RZ, RZ, -R9 ;  /* 0x000000ffff097224 */ /* 0x000fe200078e0a09 */
[----:B------:R-:W-:-:S04]  /*2310*/  SHF.R.U32.HI R8, RZ, R7, R8 ;  /* 0x00000007ff087219 */ /* 0x000fc80000011608 */
[----:B------:R-:W-:Y:S02]  /*2320*/  LOP3.LUT P1, RZ, R9, R7, R10, 0xf8, !PT ;  /* 0x0000000709ff7212 */ /* 0x000fe4000782f80a */
[C---:B------:R-:W-:Y:S02]  /*2330*/  LOP3.LUT P0, RZ, R8.reuse, 0x1, RZ, 0xc0, !PT ;  /* 0x0000000108ff7812 */ /* 0x040fe4000780c0ff */
[----:B------:R-:W-:-:S04]  /*2340*/  LOP3.LUT P2, RZ, R8, 0x2, RZ, 0xc0, !PT ;  /* 0x0000000208ff7812 */ /* 0x000fc8000784c0ff */
[----:B------:R-:W-:Y:S02]  /*2350*/  PLOP3.LUT P0, PT, P0, P1, P2, 0xe0, 0x0 ;  /* 0x000000000000781c */ /* 0x000fe40000703c20 */
[----:B------:R-:W-:Y:S02]  /*2360*/  LOP3.LUT P1, RZ, R4, 0x7fffff, RZ, 0xc0, !PT ;  /* 0x007fffff04ff7812 */ /* 0x000fe4000782c0ff */
[----:B------:R-:W-:-:S05]  /*2370*/  SEL R7, RZ, 0x1, !P0 ;  /* 0x00000001ff077807 */ /* 0x000fca0004000000 */
[----:B------:R-:W-:-:S05]  /*2380*/  IMAD.MOV R7, RZ, RZ, -R7 ;  /* 0x000000ffff077224 */ /* 0x000fca00078e0a07 */
[----:B------:R-:W-:-:S13]  /*2390*/  ISETP.GE.AND P0, PT, R7, RZ, PT ;  /* 0x000000ff0700720c */ /* 0x000fda0003f06270 */
[----:B------:R-:W-:-:S05]  /*23a0*/  @!P0 IADD3 R5, PT, PT, R5, 0x1, RZ ;  /* 0x0000000105058810 */ /* 0x000fca0007ffe0ff */
[----:B------:R-:W-:-:S05]  /*23b0*/  @!P1 IMAD.SHL.U32 R5, R5, 0x2, RZ ;  /* 0x0000000205059824 */ /* 0x000fca00078e00ff */
[----:B------:R-:W-:Y:S01]  /*23c0*/  LOP3.LUT R7, R5, 0x80000000, R4, 0xf8, !PT ;  /* 0x8000000005077812 */ /* 0x000fe200078ef804 */
[----:B------:R-:W-:Y:S06]  /*23d0*/  BRA `(.L_x_41) ;  /* 0x0000000000047947 */ /* 0x000fec0003800000 */
.L_x_42:
[----:B------:R0:W1:Y:S02]  /*23e0*/  MUFU.RCP R7, R4 ;  /* 0x0000000400077308 */ /* 0x0000640000001000 */
.L_x_41:
[----:B------:R-:W-:Y:S05]  /*23f0*/  BSYNC.RECONVERGENT B2 ;  /* 0x0000000000027941 */ /* 0x000fea0003800200 */
.L_x_39:
[----:B-1----:R-:W-:Y:S02]  /*2400*/  IMAD.MOV.U32 R5, RZ, RZ, R7 ;  /* 0x000000ffff057224 */ /* 0x002fe400078e0007 */
[----:B------:R-:W-:-:S04]  /*2410*/  IMAD.MOV.U32 R7, RZ, RZ, 0x0 ;  /* 0x00000000ff077424 */ /* 0x000fc800078e00ff */
[----:B0-----:R-:W-:Y:S05]  /*2420*/  RET.REL.NODEC R6 `(fused_decode_attention_f32) ;  /* 0xffffffd806f47950 */ /* 0x001fea0003c3ffff */
.L_x_43:
[----:B------:R-:W-:-:S00]  /*2430*/  BRA `(.L_x_43) ;  /* 0xfffffffc00fc7947 */ /* 0x000fc0000383ffff */
[----:B------:R-:W-:-:S00]  /*2440*/  NOP ;  /* 0x0000000000007918 */ /* 0x000fc00000000000 */
        /* <DEDUP_REMOVED lines=11> */
.L_x_44:


//--------------------- .nv.shared.fused_decode_attention_f32 --------------------------
	.section	.nv.shared.fused_decode_attention_f32,"aw",@nobits
	.sectionflags	@""
	.align	16
	.zero		1024


//--------------------- .nv.shared.reserved.0     --------------------------
	.section	.nv.shared.reserved.0,"aw",@nobits
	.weak		__nv_reservedSMEM_offset_0_alias
	.size		__nv_reservedSMEM_offset_0_alias, 0, 64
	.other		__nv_reservedSMEM_offset_0_alias,@"STO_CUDA_RESERVED_SHARED STV_DEFAULT"
__nv_reservedSMEM_offset_0_alias:
	.zero		0
	.zero		64


//--------------------- .nv.constant0.fused_decode_attention_f32 --------------------------
	.section	.nv.constant0.fused_decode_attention_f32,"a",@progbits
	.sectionflags	@""
	.align	4
.nv.constant0.fused_decode_attention_f32:
	.zero		948


//--------------------- SYMBOLS --------------------------

	.type		.nv.reservedSmem.offset0,@object
	.size		.nv.reservedSmem.offset0,0x4
	.type		.nv.reservedSmem.cap,@object
	.size		.nv.reservedSmem.cap,0x4
